	.headerflags	@"EF_CUDA_TEXMODE_UNIFIED EF_CUDA_64BIT_ADDRESS EF_CUDA_ACCELERATORS EF_CUDA_SM90 EF_CUDA_VIRTUAL_SM(EF_CUDA_SM90)"
	.elftype	@"ET_EXEC"


//--------------------- .nv.info                  --------------------------
	.section	.nv.info,"",@"SHT_CUDA_INFO"
	.align	4


	//----- nvinfo : EIATTR_REGCOUNT
	.align		4
        /*0000*/ 	.byte	0x04, 0x2f
        /*0002*/ 	.short	(.L_1 - .L_0)
	.align		4
.L_0:
        /*0004*/ 	.word	index@(triton_mm)
        /*0008*/ 	.word	0x0000007c


	//----- nvinfo : EIATTR_MIN_STACK_SIZE
	.align		4
.L_1:
        /*000c*/ 	.byte	0x04, 0x12
        /*000e*/ 	.short	(.L_3 - .L_2)
	.align		4
.L_2:
        /*0010*/ 	.word	index@(triton_mm)
        /*0014*/ 	.word	0x00000000


	//----- nvinfo : EIATTR_FRAME_SIZE
	.align		4
.L_3:
        /*0018*/ 	.byte	0x04, 0x11
        /*001a*/ 	.short	(.L_5 - .L_4)
	.align		4
.L_4:
        /*001c*/ 	.word	index@(triton_mm)
        /*0020*/ 	.word	0x00000000


	//----- nvinfo : EIATTR_MIN_STACK_SIZE
	.align		4
.L_5:
        /*0024*/ 	.byte	0x04, 0x12
        /*0026*/ 	.short	(.L_7 - .L_6)
	.align		4
.L_6:
        /*0028*/ 	.word	index@(triton_mm)
        /*002c*/ 	.word	0x00000000
.L_7:


//--------------------- .nv.info.triton_mm        --------------------------
	.section	.nv.info.triton_mm,"",@"SHT_CUDA_INFO"
	.sectionflags	@""
	.align	4


	//----- nvinfo : EIATTR_CUDA_API_VERSION
	.align		4
        /*0000*/ 	.byte	0x04, 0x37
        /*0002*/ 	.short	(.L_9 - .L_8)
.L_8:
        /*0004*/ 	.word	0x0000007c


	//----- nvinfo : EIATTR_KPARAM_INFO
	.align		4
.L_9:
        /*0008*/ 	.byte	0x04, 0x17
        /*000a*/ 	.short	(.L_11 - .L_10)
.L_10:
        /*000c*/ 	.word	0x00000000
        /*0010*/ 	.short	0x0004
        /*0012*/ 	.short	0x001c
        /*0014*/ 	.byte	0x00, 0xf0, 0x11, 0x00


	//----- nvinfo : EIATTR_KPARAM_INFO
	.align		4
.L_11:
        /*0018*/ 	.byte	0x04, 0x17
        /*001a*/ 	.short	(.L_13 - .L_12)
.L_12:
        /*001c*/ 	.word	0x00000000
        /*0020*/ 	.short	0x0003
        /*0022*/ 	.short	0x0018
        /*0024*/ 	.byte	0x00, 0xf0, 0x11, 0x00


	//----- nvinfo : EIATTR_KPARAM_INFO
	.align		4
.L_13:
        /*0028*/ 	.byte	0x04, 0x17
        /*002a*/ 	.short	(.L_15 - .L_14)
.L_14:
        /*002c*/ 	.word	0x00000000
        /*0030*/ 	.short	0x0002
        /*0032*/ 	.short	0x0010
        /*0034*/ 	.byte	0x00, 0xf0, 0x21, 0x00


	//----- nvinfo : EIATTR_KPARAM_INFO
	.align		4
.L_15:
        /*0038*/ 	.byte	0x04, 0x17
        /*003a*/ 	.short	(.L_17 - .L_16)
.L_16:
        /*003c*/ 	.word	0x00000000
        /*0040*/ 	.short	0x0001
        /*0042*/ 	.short	0x0008
        /*0044*/ 	.byte	0x00, 0xf0, 0x21, 0x00


	//----- nvinfo : EIATTR_KPARAM_INFO
	.align		4
.L_17:
        /*0048*/ 	.byte	0x04, 0x17
        /*004a*/ 	.short	(.L_19 - .L_18)
.L_18:
        /*004c*/ 	.word	0x00000000
        /*0050*/ 	.short	0x0000
        /*0052*/ 	.short	0x0000
        /*0054*/ 	.byte	0x00, 0xf0, 0x21, 0x00


	//----- nvinfo : EIATTR_SPARSE_MMA_MASK
	.align		4
.L_19:
        /*0058*/ 	.byte	0x03, 0x50
        /*005a*/ 	.short	0x0000


	//----- nvinfo : EIATTR_MAXREG_COUNT
	.align		4
        /*005c*/ 	.byte	0x03, 0x1b
        /*005e*/ 	.short	0x00ff


	//----- nvinfo : EIATTR_COOP_GROUP_MASK_REGIDS
	.align		4
        /*0060*/ 	.byte	0x04, 0x29
        /*0062*/ 	.short	(.L_21 - .L_20)


	//   ....[0]....
.L_20:
        /*0064*/ 	.word	0xffffffff


	//----- nvinfo : EIATTR_COOP_GROUP_INSTR_OFFSETS
	.align		4
.L_21:
        /*0068*/ 	.byte	0x04, 0x28
        /*006a*/ 	.short	(.L_23 - .L_22)


	//   ....[0]....
.L_22:
        /*006c*/ 	.word	0x000013c0


	//----- nvinfo : EIATTR_EXIT_INSTR_OFFSETS
	.align		4
.L_23:
        /*0070*/ 	.byte	0x04, 0x1c
        /*0072*/ 	.short	(.L_25 - .L_24)


	//   ....[0]....
.L_24:
        /*0074*/ 	.word	0x00000050


	//   ....[1]....
        /*0078*/ 	.word	0x00002150


	//   ....[2]....
        /*007c*/ 	.word	0x000021a0


	//----- nvinfo : EIATTR_MAX_THREADS
	.align		4
.L_25:
        /*0080*/ 	.byte	0x04, 0x05
        /*0082*/ 	.short	(.L_27 - .L_26)
.L_26:
        /*0084*/ 	.word	0x00000080
        /*0088*/ 	.word	0x00000001
        /*008c*/ 	.word	0x00000001


	//----- nvinfo : EIATTR_CBANK_PARAM_SIZE
	.align		4
.L_27:
        /*0090*/ 	.byte	0x03, 0x19
        /*0092*/ 	.short	0x0020


	//----- nvinfo : EIATTR_PARAM_CBANK
	.align		4
        /*0094*/ 	.byte	0x04, 0x0a
        /*0096*/ 	.short	(.L_29 - .L_28)
	.align		4
.L_28:
        /*0098*/ 	.word	index@(.nv.constant0.triton_mm)
        /*009c*/ 	.short	0x0210
        /*009e*/ 	.short	0x0020


	//----- nvinfo : EIATTR_SW_WAR
	.align		4
.L_29:
        /*00a0*/ 	.byte	0x04, 0x36
        /*00a2*/ 	.short	(.L_31 - .L_30)
.L_30:
        /*00a4*/ 	.word	0x00000008
.L_31:


//--------------------- .nv.callgraph             --------------------------
	.section	.nv.callgraph,"",@"SHT_CUDA_CALLGRAPH"
	.align	4
	.sectionentsize	8
	.align		4
        /*0000*/ 	.word	0x00000000
	.align		4
        /*0004*/ 	.word	0xffffffff
	.align		4
        /*0008*/ 	.word	0x00000000
	.align		4
        /*000c*/ 	.word	0xfffffffe
	.align		4
        /*0010*/ 	.word	0x00000000
	.align		4
        /*0014*/ 	.word	0xfffffffd
	.align		4
        /*0018*/ 	.word	0x00000000
	.align		4
        /*001c*/ 	.word	0xfffffffc


//--------------------- .text.triton_mm           --------------------------
	.section	.text.triton_mm,"ax",@progbits
	.sectionflags	@"SHF_BARRIERS=1"
	.align	128
        .global         triton_mm
        .type           triton_mm,@function
        .size           triton_mm,(.L_x_2 - triton_mm)
        .other          triton_mm,@"STO_CUDA_ENTRY STV_DEFAULT"
triton_mm:
.text.triton_mm:
[----:B------:R-:W1:Y:S02]  /*0000*/  LDC R1, c[0x0][0x28] ;  /* 0x00000a00ff017b82 */ /* 0x000e640000000800 */
[----:B------:R-:W2:Y:S02]  /*0010*/  LDC.64 R2, c[0x0][0x228] ;  /* 0x00008a00ff027b82 */ /* 0x000ea40000000a00 */
[----:B--2---:R-:W-:-:S04]  /*0020*/  IMAD.IADD R0, R3, 0x1, R2 ;  /* 0x0000000103007824 */ /* 0x004fc800078e0202 */
[----:B------:R-:W-:-:S05]  /*0030*/  IMAD R2, R0, 0x3000, RZ ;  /* 0x0000300000027824 */ /* 0x000fca00078e02ff */
[----:B------:R-:W-:-:S13]  /*0040*/  ISETP.NE.AND P0, PT, R2, RZ, PT ;  /* 0x000000ff0200720c */ /* 0x000fda0003f05270 */
[----:B------:R-:W-:Y:S05]  /*0050*/  @!P0 EXIT ;  /* 0x000000000000894d */ /* 0x000fea0003800000 */
[----:B------:R-:W2:Y:S01]  /*0060*/  S2R R10, SR_CTAID.X ;  /* 0x00000000000a7919 */ /* 0x000ea20000002500 */
[----:B------:R-:W-:Y:S01]  /*0070*/  VIADD R2, R0, 0x3f ;  /* 0x0000003f00027836 */ /* 0x000fe20000000000 */
[----:B------:R-:W-:Y:S01]  /*0080*/  IABS R31, R0 ;  /* 0x00000000001f7213 */ /* 0x000fe20000000000 */
[----:B------:R-:W3:Y:S01]  /*0090*/  S2UR UR14, SR_CgaCtaId ;  /* 0x00000000000e79c3 */ /* 0x000ee20000008800 */
[----:B------:R-:W4:Y:S01]  /*00a0*/  S2R R86, SR_TID.X ;  /* 0x0000000000567919 */ /* 0x000f220000002100 */
[----:B------:R-:W-:Y:S01]  /*00b0*/  UMOV UR4, 0x400 ;  /* 0x0000040000047882 */ /* 0x000fe20000000000 */
[----:B------:R-:W-:Y:S01]  /*00c0*/  SHF.R.S32.HI R3, RZ, 0x1f, R2 ;  /* 0x0000001fff037819 */ /* 0x000fe20000011402 */
[----:B------:R-:W-:Y:S01]  /*00d0*/  ULDC.64 UR18, c[0x0][0x208] ;  /* 0x0000820000127ab9 */ /* 0x000fe20000000a00 */
[----:B------:R-:W-:Y:S01]  /*00e0*/  IMAD.MOV.U32 R112, RZ, RZ, -0x40 ;  /* 0xffffffc0ff707424 */ /* 0x000fe200078e00ff */
[----:B------:R-:W-:Y:S02]  /*00f0*/  CS2R R62, SRZ ;  /* 0x00000000003e7805 */ /* 0x000fe4000001ff00 */
[----:B------:R-:W-:Y:S01]  /*0100*/  LEA.HI R3, R3, R2, RZ, 0x6 ;  /* 0x0000000203037211 */ /* 0x000fe200078f30ff */
[----:B------:R-:W5:Y:S01]  /*0110*/  LDC.64 R44, c[0x0][0x218] ;  /* 0x00008600ff2c7b82 */ /* 0x000f620000000a00 */
[----:B------:R-:W-:-:S02]  /*0120*/  CS2R R64, SRZ ;  /* 0x0000000000407805 */ /* 0x000fc4000001ff00 */
[----:B------:R-:W-:Y:S02]  /*0130*/  CS2R R66, SRZ ;  /* 0x0000000000427805 */ /* 0x000fe4000001ff00 */
[----:B------:R-:W-:Y:S02]  /*0140*/  CS2R R68, SRZ ;  /* 0x0000000000447805 */ /* 0x000fe4000001ff00 */
[----:B------:R-:W-:Y:S02]  /*0150*/  CS2R R70, SRZ ;  /* 0x0000000000467805 */ /* 0x000fe4000001ff00 */
[----:B------:R-:W-:Y:S02]  /*0160*/  CS2R R72, SRZ ;  /* 0x0000000000487805 */ /* 0x000fe4000001ff00 */
[----:B------:R-:W-:Y:S02]  /*0170*/  CS2R R74, SRZ ;  /* 0x00000000004a7805 */ /* 0x000fe4000001ff00 */
[----:B------:R-:W-:-:S02]  /*0180*/  CS2R R76, SRZ ;  /* 0x00000000004c7805 */ /* 0x000fc4000001ff00 */
[----:B------:R-:W-:Y:S02]  /*0190*/  CS2R R78, SRZ ;  /* 0x00000000004e7805 */ /* 0x000fe4000001ff00 */
[----:B------:R-:W-:Y:S02]  /*01a0*/  CS2R R80, SRZ ;  /* 0x0000000000507805 */ /* 0x000fe4000001ff00 */
[----:B------:R-:W-:Y:S02]  /*01b0*/  CS2R R82, SRZ ;  /* 0x0000000000527805 */ /* 0x000fe4000001ff00 */
[----:B------:R-:W-:Y:S01]  /*01c0*/  CS2R R84, SRZ ;  /* 0x0000000000547805 */ /* 0x000fe2000001ff00 */
[----:B------:R-:W-:Y:S01]  /*01d0*/  UMOV UR15, 0x1 ;  /* 0x00000001000f7882 */ /* 0x000fe20000000000 */
[----:B------:R-:W-:Y:S01]  /*01e0*/  UMOV UR6, 0xffffffff ;  /* 0xffffffff00067882 */ /* 0x000fe20000000000 */
[----:B------:R-:W-:Y:S01]  /*01f0*/  UMOV UR5, URZ ;  /* 0x0000003f00057c82 */ /* 0x000fe20008000000 */
[----:B---3--:R-:W-:-:S03]  /*0200*/  UPRMT UR14, UR14, 0x654, UR4 ;  /* 0x000006540e0e7896 */ /* 0x008fc60008000004 */
[----:B------:R-:W-:Y:S01]  /*0210*/  UMOV UR4, URZ ;  /* 0x0000003f00047c82 */ /* 0x000fe20008000000 */
[----:B------:R-:W-:Y:S01]  /*0220*/  UIADD3 UR17, UR14, 0x6000, URZ ;  /* 0x000060000e117890 */ /* 0x000fe2000fffe03f */
[----:B--2---:R-:W-:Y:S01]  /*0230*/  IMAD.HI R4, R10, 0x2aaaaaab, RZ ;  /* 0x2aaaaaab0a047827 */ /* 0x004fe200078e02ff */
[----:B------:R-:W-:Y:S02]  /*0240*/  IABS R11, R10 ;  /* 0x0000000a000b7213 */ /* 0x000fe40000000000 */
[----:B----4-:R-:W-:Y:S01]  /*0250*/  SHF.R.U32.HI R13, RZ, 0x3, R86 ;  /* 0x00000003ff0d7819 */ /* 0x010fe20000011656 */
[----:B------:R-:W-:Y:S01]  /*0260*/  IMAD.SHL.U32 R15, R86, 0x8, RZ ;  /* 0x00000008560f7824 */ /* 0x000fe200078e00ff */
[----:B------:R-:W-:Y:S02]  /*0270*/  SHF.R.U32.HI R5, RZ, 0x1f, R4 ;  /* 0x0000001fff057819 */ /* 0x000fe40000011604 */
[----:B------:R-:W-:Y:S02]  /*0280*/  SGXT.U32 R13, R13, 0x4 ;  /* 0x000000040d0d781a */ /* 0x000fe40000000000 */
[----:B------:R-:W-:-:S02]  /*0290*/  LEA.HI.SX32 R5, R4, R5, 0x19 ;  /* 0x0000000504057211 */ /* 0x000fc400078fcaff */
[--C-:B------:R-:W-:Y:S02]  /*02a0*/  SHF.R.U32.HI R113, RZ, 0x5, R86.reuse ;  /* 0x00000005ff717819 */ /* 0x100fe40000011656 */
[----:B------:R-:W-:Y:S01]  /*02b0*/  SHF.R.U32.HI R111, RZ, 0x4, R86 ;  /* 0x00000004ff6f7819 */ /* 0x000fe20000011656 */
[----:B------:R-:W-:Y:S01]  /*02c0*/  IMAD.SHL.U32 R6, R5, 0x8, RZ ;  /* 0x0000000805067824 */ /* 0x000fe200078e00ff */
[----:B------:R-:W-:Y:S01]  /*02d0*/  LOP3.LUT R113, R113, 0x7fffffc, RZ, 0xc0, !PT ;  /* 0x07fffffc71717812 */ /* 0x000fe200078ec0ff */
[----:B------:R-:W-:Y:S01]  /*02e0*/  IMAD R5, R5, -0x300, R10 ;  /* 0xfffffd0005057824 */ /* 0x000fe200078e020a */
[----:B------:R-:W-:Y:S02]  /*02f0*/  SGXT.U32 R111, R111, 0x1 ;  /* 0x000000016f6f781a */ /* 0x000fe40000000000 */
[----:B------:R-:W-:Y:S02]  /*0300*/  LEA.HI.SX32 R3, R3, -R6, 0x1a ;  /* 0x8000000603037211 */ /* 0x000fe400078fd2ff */
[----:B------:R-:W-:-:S02]  /*0310*/  IABS R14, R5 ;  /* 0x00000005000e7213 */ /* 0x000fc40000000000 */
[----:B------:R-:W-:-:S04]  /*0320*/  VIMNMX R4, R3, 0x8, PT ;  /* 0x0000000803047848 */ /* 0x000fc80003fe0100 */
[-C--:B------:R-:W-:Y:S02]  /*0330*/  IABS R12, R4.reuse ;  /* 0x00000004000c7213 */ /* 0x080fe40000000000 */
[-C--:B------:R-:W-:Y:S02]  /*0340*/  IABS R8, R4.reuse ;  /* 0x0000000400087213 */ /* 0x080fe40000000000 */
[----:B------:R-:W2:Y:S01]  /*0350*/  I2F.RP R7, R12 ;  /* 0x0000000c00077306 */ /* 0x000ea20000209400 */
[----:B------:R-:W-:-:S04]  /*0360*/  LOP3.LUT R5, R5, R4, RZ, 0x3c, !PT ;  /* 0x0000000405057212 */ /* 0x000fc800078e3cff */
[----:B------:R-:W-:-:S03]  /*0370*/  ISETP.GE.AND P3, PT, R5, RZ, PT ;  /* 0x000000ff0500720c */ /* 0x000fc60003f66270 */
[----:B--2---:R-:W2:Y:S02]  /*0380*/  MUFU.RCP R7, R7 ;  /* 0x0000000700077308 */ /* 0x004ea40000001000 */
[----:B--2---:R-:W-:-:S06]  /*0390*/  VIADD R2, R7, 0xffffffe ;  /* 0x0ffffffe07027836 */ /* 0x004fcc0000000000 */
[----:B------:R2:W3:Y:S02]  /*03a0*/  F2I.FTZ.U32.TRUNC.NTZ R3, R2 ;  /* 0x0000000200037305 */ /* 0x0004e4000021f000 */
[----:B--2---:R-:W-:Y:S02]  /*03b0*/  IMAD.MOV.U32 R2, RZ, RZ, RZ ;  /* 0x000000ffff027224 */ /* 0x004fe400078e00ff */
[----:B---3--:R-:W-:-:S04]  /*03c0*/  IMAD.MOV R9, RZ, RZ, -R3 ;  /* 0x000000ffff097224 */ /* 0x008fc800078e0a03 */
[----:B------:R-:W-:-:S04]  /*03d0*/  IMAD R9, R9, R12, RZ ;  /* 0x0000000c09097224 */ /* 0x000fc800078e02ff */
[----:B------:R-:W-:-:S04]  /*03e0*/  IMAD.HI.U32 R3, R3, R9, R2 ;  /* 0x0000000903037227 */ /* 0x000fc800078e0002 */
[----:B------:R-:W-:Y:S02]  /*03f0*/  IMAD.MOV R9, RZ, RZ, -R8 ;  /* 0x000000ffff097224 */ /* 0x000fe400078e0a08 */
[C---:B------:R-:W-:Y:S01]  /*0400*/  IMAD.HI.U32 R2, R3.reuse, R14, RZ ;  /* 0x0000000e03027227 */ /* 0x040fe200078e00ff */
[----:B------:R-:W2:Y:S03]  /*0410*/  I2F.RP R8, R31 ;  /* 0x0000001f00087306 */ /* 0x000ea60000209400 */
[----:B------:R-:W-:Y:S02]  /*0420*/  IMAD R7, R2, R9, R14 ;  /* 0x0000000902077224 */ /* 0x000fe400078e020e */
[----:B------:R-:W-:Y:S01]  /*0430*/  IMAD.MOV.U32 R14, RZ, RZ, R11 ;  /* 0x000000ffff0e7224 */ /* 0x000fe200078e000b */
[----:B------:R-:W-:Y:S02]  /*0440*/  LOP3.LUT R11, R15, 0x38, R86, 0x48, !PT ;  /* 0x000000380f0b7812 */ /* 0x000fe400078e4856 */
[----:B------:R-:W-:Y:S01]  /*0450*/  ISETP.GT.U32.AND P2, PT, R12, R7, PT ;  /* 0x000000070c00720c */ /* 0x000fe20003f44070 */
[----:B------:R-:W-:Y:S01]  /*0460*/  IMAD.HI.U32 R3, R3, R14, RZ ;  /* 0x0000000e03037227 */ /* 0x000fe200078e00ff */
[----:B------:R-:W-:-:S03]  /*0470*/  LOP3.LUT R15, R15, 0x38, RZ, 0xc0, !PT ;  /* 0x000000380f0f7812 */ /* 0x000fc600078ec0ff */
[----:B------:R-:W-:Y:S01]  /*0480*/  IMAD R3, R3, R9, R14 ;  /* 0x0000000903037224 */ /* 0x000fe200078e020e */
[----:B--2---:R-:W2:Y:S04]  /*0490*/  MUFU.RCP R8, R8 ;  /* 0x0000000800087308 */ /* 0x004ea80000001000 */
[----:B------:R-:W-:-:S03]  /*04a0*/  ISETP.GT.U32.AND P1, PT, R12, R3, PT ;  /* 0x000000030c00720c */ /* 0x000fc60003f24070 */
[--C-:B------:R-:W-:Y:S02]  /*04b0*/  @!P2 IMAD.IADD R7, R7, 0x1, -R12.reuse ;  /* 0x000000010707a824 */ /* 0x100fe400078e0a0c */
[----:B------:R-:W-:Y:S01]  /*04c0*/  @!P2 VIADD R2, R2, 0x1 ;  /* 0x000000010202a836 */ /* 0x000fe20000000000 */
[----:B------:R-:W-:Y:S02]  /*04d0*/  ISETP.GE.AND P2, PT, R10, RZ, PT ;  /* 0x000000ff0a00720c */ /* 0x000fe40003f46270 */
[----:B------:R-:W-:Y:S02]  /*04e0*/  ISETP.GE.U32.AND P0, PT, R7, R12, PT ;  /* 0x0000000c0700720c */ /* 0x000fe40003f06070 */
[----:B------:R-:W-:Y:S01]  /*04f0*/  IABS R10, R0 ;  /* 0x00000000000a7213 */ /* 0x000fe20000000000 */
[----:B--2---:R-:W-:Y:S02]  /*0500*/  VIADD R7, R8, 0xffffffe ;  /* 0x0ffffffe08077836 */ /* 0x004fe40000000000 */
[----:B------:R-:W-:-:S02]  /*0510*/  @!P1 IMAD.IADD R3, R3, 0x1, -R12 ;  /* 0x0000000103039824 */ /* 0x000fc400078e0a0c */
[----:B------:R-:W2:Y:S01]  /*0520*/  F2I.FTZ.U32.TRUNC.NTZ R5, R7 ;  /* 0x0000000700057305 */ /* 0x000ea2000021f000 */
[----:B------:R-:W-:Y:S01]  /*0530*/  IMAD.MOV R17, RZ, RZ, -R10 ;  /* 0x000000ffff117224 */ /* 0x000fe200078e0a0a */
[----:B------:R-:W-:Y:S02]  /*0540*/  LOP3.LUT R10, R13, 0x70, RZ, 0xfc, !PT ;  /* 0x000000700d0a7812 */ /* 0x000fe400078efcff */
[----:B------:R-:W-:Y:S02]  /*0550*/  ISETP.GT.U32.AND P1, PT, R12, R3, PT ;  /* 0x000000030c00720c */ /* 0x000fe40003f24070 */
[----:B------:R-:W-:Y:S01]  /*0560*/  @P0 VIADD R2, R2, 0x1 ;  /* 0x0000000102020836 */ /* 0x000fe20000000000 */
[----:B------:R-:W-:Y:S01]  /*0570*/  ISETP.NE.AND P0, PT, R4, RZ, PT ;  /* 0x000000ff0400720c */ /* 0x000fe20003f05270 */
[----:B------:R-:W-:Y:S01]  /*0580*/  IMAD R10, R10, 0x40, R11 ;  /* 0x000000400a0a7824 */ /* 0x000fe200078e020b */
[----:B------:R-:W-:Y:S01]  /*0590*/  LOP3.LUT R4, RZ, R4, RZ, 0x33, !PT ;  /* 0x00000004ff047212 */ /* 0x000fe200078e33ff */
[----:B------:R-:W-:-:S03]  /*05a0*/  @!P3 IMAD.MOV R2, RZ, RZ, -R2 ;  /* 0x000000ffff02b224 */ /* 0x000fc600078e0a02 */
[----:B------:R-:W-:Y:S02]  /*05b0*/  LEA R61, R10, UR14, 0x1 ;  /* 0x0000000e0a3d7c11 */ /* 0x000fe4000f8e08ff */
[----:B------:R-:W-:Y:S01]  /*05c0*/  SEL R2, R4, R2, !P0 ;  /* 0x0000000204027207 */ /* 0x000fe20004000000 */
[----:B--2---:R-:W-:Y:S02]  /*05d0*/  IMAD.MOV R8, RZ, RZ, -R5 ;  /* 0x000000ffff087224 */ /* 0x004fe400078e0a05 */
[----:B------:R-:W-:Y:S02]  /*05e0*/  @!P1 IMAD.IADD R3, R3, 0x1, -R12 ;  /* 0x0000000103039824 */ /* 0x000fe400078e0a0c */
[----:B------:R-:W-:Y:S02]  /*05f0*/  IMAD.SHL.U32 R2, R2, 0x80, RZ ;  /* 0x0000008002027824 */ /* 0x000fe400078e00ff */
[----:B------:R-:W-:Y:S02]  /*0600*/  @!P2 IMAD.MOV R3, RZ, RZ, -R3 ;  /* 0x000000ffff03a224 */ /* 0x000fe400078e0a03 */
[----:B------:R-:W-:Y:S01]  /*0610*/  IMAD R7, R8, R31, RZ ;  /* 0x0000001f08077224 */ /* 0x000fe200078e02ff */
[----:B------:R-:W-:-:S02]  /*0620*/  LOP3.LUT R33, R2, R13, RZ, 0xfc, !PT ;  /* 0x0000000d02217212 */ /* 0x000fc400078efcff */
[----:B------:R-:W-:Y:S01]  /*0630*/  SEL R3, R4, R3, !P0 ;  /* 0x0000000304037207 */ /* 0x000fe20004000000 */
[----:B------:R-:W-:Y:S01]  /*0640*/  IMAD.MOV.U32 R4, RZ, RZ, RZ ;  /* 0x000000ffff047224 */ /* 0x000fe200078e00ff */
[----:B------:R-:W-:Y:S01]  /*0650*/  LOP3.LUT R30, R2, 0x10, R13, 0xfe, !PT ;  /* 0x00000010021e7812 */ /* 0x000fe200078efe0d */
[----:B------:R-:W-:Y:S01]  /*0660*/  IMAD.HI R8, R33, 0x2aaaaaab, RZ ;  /* 0x2aaaaaab21087827 */ /* 0x000fe200078e02ff */
[----:B------:R-:W-:Y:S02]  /*0670*/  LOP3.LUT R32, R2, 0x20, R13, 0xfe, !PT ;  /* 0x0000002002207812 */ /* 0x000fe400078efe0d */
[----:B------:R-:W-:Y:S01]  /*0680*/  LOP3.LUT R34, R2, 0x30, R13, 0xfe, !PT ;  /* 0x0000003002227812 */ /* 0x000fe200078efe0d */
[----:B------:R-:W-:Y:S01]  /*0690*/  IMAD.HI.U32 R7, R5, R7, R4 ;  /* 0x0000000705077227 */ /* 0x000fe200078e0004 */
[----:B------:R-:W-:Y:S02]  /*06a0*/  SHF.R.U32.HI R5, RZ, 0x1f, R8 ;  /* 0x0000001fff057819 */ /* 0x000fe40000011608 */
[----:B------:R-:W-:Y:S01]  /*06b0*/  LOP3.LUT R42, R2, 0x70, R13, 0xfe, !PT ;  /* 0x00000070022a7812 */ /* 0x000fe200078efe0d */
[----:B------:R-:W-:Y:S01]  /*06c0*/  IMAD.IADD R4, R6, 0x1, R3 ;  /* 0x0000000106047824 */ /* 0x000fe200078e0203 */
[----:B------:R-:W-:Y:S01]  /*06d0*/  SHF.R.U32.HI R3, RZ, 0x4, R86 ;  /* 0x00000004ff037819 */ /* 0x000fe20000011656 */
[----:B------:R-:W-:Y:S01]  /*06e0*/  IMAD.HI R9, R30, 0x2aaaaaab, RZ ;  /* 0x2aaaaaab1e097827 */ /* 0x000fe200078e02ff */
[----:B------:R-:W-:-:S02]  /*06f0*/  LEA.HI R18, R8, R5, RZ, 0x15 ;  /* 0x0000000508127211 */ /* 0x000fc400078fa8ff */
[----:B------:R-:W-:Y:S02]  /*0700*/  CS2R R86, SRZ ;  /* 0x0000000000567805 */ /* 0x000fe4000001ff00 */
[----:B------:R-:W-:Y:S01]  /*0710*/  SGXT.U32 R3, R3, 0x3 ;  /* 0x000000030303781a */ /* 0x000fe20000000000 */
[----:B------:R-:W-:Y:S01]  /*0720*/  IMAD.SHL.U32 R4, R4, 0x40, RZ ;  /* 0x0000004004047824 */ /* 0x000fe200078e00ff */
[----:B------:R-:W-:Y:S01]  /*0730*/  SHF.R.U32.HI R6, RZ, 0x1f, R9 ;  /* 0x0000001fff067819 */ /* 0x000fe20000011609 */
[----:B------:R-:W-:Y:S01]  /*0740*/  IMAD.HI R28, R42, 0x2aaaaaab, RZ ;  /* 0x2aaaaaab2a1c7827 */ /* 0x000fe200078e02ff */
[----:B------:R-:W-:Y:S02]  /*0750*/  LOP3.LUT R36, R2, 0x40, R13, 0xfe, !PT ;  /* 0x0000004002247812 */ /* 0x000fe400078efe0d */
[----:B------:R-:W-:Y:S01]  /*0760*/  LOP3.LUT R5, R4, R13, RZ, 0xfc, !PT ;  /* 0x0000000d04057212 */ /* 0x000fe200078efcff */
[----:B------:R-:W-:Y:S01]  /*0770*/  IMAD R18, R18, -0x3000, R33 ;  /* 0xffffd00012127824 */ /* 0x000fe200078e0221 */
[----:B------:R-:W-:Y:S01]  /*0780*/  LEA.HI R19, R9, R6, RZ, 0x15 ;  /* 0x0000000609137211 */ /* 0x000fe200078fa8ff */
[----:B------:R-:W-:Y:S01]  /*0790*/  IMAD.HI R6, R32, 0x2aaaaaab, RZ ;  /* 0x2aaaaaab20067827 */ /* 0x000fe200078e02ff */
[----:B------:R-:W-:-:S02]  /*07a0*/  LOP3.LUT R3, R4, R3, RZ, 0xfc, !PT ;  /* 0x0000000304037212 */ /* 0x000fc400078efcff */
[----:B------:R-:W-:Y:S01]  /*07b0*/  LOP3.LUT R8, R4, 0x10, R13, 0xfe, !PT ;  /* 0x0000001004087812 */ /* 0x000fe200078efe0d */
[----:B------:R-:W-:Y:S01]  /*07c0*/  IMAD.HI R22, R36, 0x2aaaaaab, RZ ;  /* 0x2aaaaaab24167827 */ /* 0x000fe200078e02ff */
[----:B------:R-:W-:Y:S02]  /*07d0*/  LOP3.LUT R9, R4, 0x20, R13, 0xfe, !PT ;  /* 0x0000002004097812 */ /* 0x000fe400078efe0d */
[----:B------:R-:W-:Y:S02]  /*07e0*/  LOP3.LUT R4, R4, 0x30, R13, 0xfe, !PT ;  /* 0x0000003004047812 */ /* 0x000fe400078efe0d */
[----:B------:R-:W-:Y:S02]  /*07f0*/  IABS R12, R5 ;  /* 0x00000005000c7213 */ /* 0x000fe40000000000 */
[----:B------:R-:W-:Y:S02]  /*0800*/  ISETP.GE.AND P3, PT, R8, RZ, PT ;  /* 0x000000ff0800720c */ /* 0x000fe40003f66270 */
[----:B------:R-:W-:-:S02]  /*0810*/  IABS R14, R8 ;  /* 0x00000008000e7213 */ /* 0x000fc40000000000 */
[----:B------:R-:W-:Y:S02]  /*0820*/  ISETP.GE.AND P1, PT, R4, RZ, PT ;  /* 0x000000ff0400720c */ /* 0x000fe40003f26270 */
[----:B------:R-:W-:Y:S01]  /*0830*/  IABS R8, R4 ;  /* 0x0000000400087213 */ /* 0x000fe20000000000 */
[----:B------:R-:W-:Y:S01]  /*0840*/  IMAD.HI.U32 R4, R7, R12, RZ ;  /* 0x0000000c07047227 */ /* 0x000fe200078e00ff */
[----:B------:R-:W-:Y:S02]  /*0850*/  ISETP.GE.AND P0, PT, R5, RZ, PT ;  /* 0x000000ff0500720c */ /* 0x000fe40003f06270 */
[----:B------:R-:W-:Y:S01]  /*0860*/  IABS R16, R9 ;  /* 0x0000000900107213 */ /* 0x000fe20000000000 */
[----:B------:R-:W-:Y:S01]  /*0870*/  IMAD R12, R4, R17, R12 ;  /* 0x00000011040c7224 */ /* 0x000fe200078e020c */
[----:B------:R-:W-:Y:S01]  /*0880*/  SHF.R.U32.HI R5, RZ, 0x1f, R6 ;  /* 0x0000001fff057819 */ /* 0x000fe20000011606 */
[----:B------:R-:W-:Y:S01]  /*0890*/  IMAD.HI.U32 R4, R7, R14, RZ ;  /* 0x0000000e07047227 */ /* 0x000fe200078e00ff */
[----:B------:R-:W-:-:S02]  /*08a0*/  ISETP.GE.AND P2, PT, R9, RZ, PT ;  /* 0x000000ff0900720c */ /* 0x000fc40003f46270 */
[----:B------:R-:W-:Y:S01]  /*08b0*/  ISETP.GT.U32.AND P4, PT, R31, R12, PT ;  /* 0x0000000c1f00720c */ /* 0x000fe20003f84070 */
[----:B------:R-:W-:Y:S01]  /*08c0*/  IMAD R14, R4, R17, R14 ;  /* 0x00000011040e7224 */ /* 0x000fe200078e020e */
[----:B------:R-:W-:Y:S01]  /*08d0*/  LEA.HI R21, R6, R5, RZ, 0x15 ;  /* 0x0000000506157211 */ /* 0x000fe200078fa8ff */
[----:B------:R-:W-:Y:S01]  /*08e0*/  IMAD.HI.U32 R5, R7, R16, RZ ;  /* 0x0000001007057227 */ /* 0x000fe200078e00ff */
[----:B------:R-:W-:Y:S02]  /*08f0*/  LOP3.LUT R4, R13, 0x10, RZ, 0xfc, !PT ;  /* 0x000000100d047812 */ /* 0x000fe400078efcff */
[----:B------:R-:W-:Y:S01]  /*0900*/  ISETP.GT.U32.AND P6, PT, R31, R14, PT ;  /* 0x0000000e1f00720c */ /* 0x000fe20003fc4070 */
[----:B------:R-:W-:Y:S01]  /*0910*/  IMAD.HI.U32 R7, R7, R8, RZ ;  /* 0x0000000807077227 */ /* 0x000fe200078e00ff */
[C---:B------:R-:W-:Y:S02]  /*0920*/  LOP3.LUT R6, R13.reuse, 0x30, RZ, 0xfc, !PT ;  /* 0x000000300d067812 */ /* 0x040fe400078efcff */
[----:B------:R-:W-:Y:S01]  /*0930*/  LOP3.LUT R9, R13, 0x60, RZ, 0xfc, !PT ;  /* 0x000000600d097812 */ /* 0x000fe200078efcff */
[-C--:B------:R-:W-:Y:S01]  /*0940*/  IMAD R16, R5, R17.reuse, R16 ;  /* 0x0000001105107224 */ /* 0x080fe200078e0210 */
[----:B------:R-:W-:Y:S01]  /*0950*/  LOP3.LUT R5, R13, 0x20, RZ, 0xfc, !PT ;  /* 0x000000200d057812 */ /* 0x000fe200078efcff */
[----:B------:R-:W-:Y:S01]  /*0960*/  IMAD R17, R7, R17, R8 ;  /* 0x0000001107117224 */ /* 0x000fe200078e0208 */
[C---:B------:R-:W-:Y:S01]  /*0970*/  LOP3.LUT R7, R13.reuse, 0x40, RZ, 0xfc, !PT ;  /* 0x000000400d077812 */ /* 0x040fe200078efcff */
[----:B------:R-:W-:Y:S01]  /*0980*/  @!P4 IMAD.IADD R12, R12, 0x1, -R31 ;  /* 0x000000010c0cc824 */ /* 0x000fe200078e0a1f */
[----:B------:R-:W-:Y:S01]  /*0990*/  LOP3.LUT R8, R13, 0x50, RZ, 0xfc, !PT ;  /* 0x000000500d087812 */ /* 0x000fe200078efcff */
[----:B------:R-:W-:Y:S01]  /*09a0*/  IMAD R4, R4, 0x40, R11 ;  /* 0x0000004004047824 */ /* 0x000fe200078e020b */
[C---:B------:R-:W-:Y:S01]  /*09b0*/  ISETP.GT.U32.AND P4, PT, R31.reuse, R16, PT ;  /* 0x000000101f00720c */ /* 0x040fe20003f84070 */
[----:B------:R-:W-:Y:S01]  /*09c0*/  @!P6 IMAD.IADD R14, R14, 0x1, -R31 ;  /* 0x000000010e0ee824 */ /* 0x000fe200078e0a1f */
[----:B------:R-:W-:Y:S01]  /*09d0*/  ISETP.GT.U32.AND P5, PT, R31, R17, PT ;  /* 0x000000111f00720c */ /* 0x000fe20003fa4070 */
[--C-:B------:R-:W-:Y:S01]  /*09e0*/  IMAD R5, R5, 0x40, R11.reuse ;  /* 0x0000004005057824 */ /* 0x100fe200078e020b */
[----:B------:R-:W-:Y:S01]  /*09f0*/  ISETP.GT.U32.AND P6, PT, R31, R12, PT ;  /* 0x0000000c1f00720c */ /* 0x000fe20003fc4070 */
[--C-:B------:R-:W-:Y:S01]  /*0a00*/  IMAD R6, R6, 0x40, R11.reuse ;  /* 0x0000004006067824 */ /* 0x100fe200078e020b */
[----:B------:R-:W-:Y:S01]  /*0a10*/  LOP3.LUT R38, R2, 0x50, R13, 0xfe, !PT ;  /* 0x0000005002267812 */ /* 0x000fe200078efe0d */
[--C-:B------:R-:W-:Y:S01]  /*0a20*/  IMAD R7, R7, 0x40, R11.reuse ;  /* 0x0000004007077824 */ /* 0x100fe200078e020b */
[----:B------:R-:W-:Y:S01]  /*0a30*/  LOP3.LUT R40, R2, 0x60, R13, 0xfe, !PT ;  /* 0x0000006002287812 */ /* 0x000fe200078efe0d */
[--C-:B------:R-:W-:Y:S01]  /*0a40*/  IMAD R8, R8, 0x40, R11.reuse ;  /* 0x0000004008087824 */ /* 0x100fe200078e020b */
[----:B------:R-:W-:Y:S01]  /*0a50*/  SHF.R.U32.HI R29, RZ, 0x1f, R28 ;  /* 0x0000001fff1d7819 */ /* 0x000fe2000001161c */
[--C-:B------:R-:W-:Y:S01]  /*0a60*/  IMAD R9, R9, 0x40, R11.reuse ;  /* 0x0000004009097824 */ /* 0x100fe200078e020b */
[----:B------:R-:W-:Y:S01]  /*0a70*/  SHF.R.U32.HI R23, RZ, 0x1f, R22 ;  /* 0x0000001fff177819 */ /* 0x000fe20000011616 */
[----:B------:R-:W-:Y:S01]  /*0a80*/  IMAD R11, R13, 0x40, R11 ;  /* 0x000000400d0b7824 */ /* 0x000fe200078e020b */
[----:B------:R-:W-:Y:S01]  /*0a90*/  LEA.HI R29, R28, R29, RZ, 0x15 ;  /* 0x0000001d1c1d7211 */ /* 0x000fe200078fa8ff */
[----:B------:R-:W-:Y:S01]  /*0aa0*/  IMAD.HI R13, R34, 0x2aaaaaab, RZ ;  /* 0x2aaaaaab220d7827 */ /* 0x000fe200078e02ff */
[----:B------:R-:W-:-:S02]  /*0ab0*/  LEA.HI R23, R22, R23, RZ, 0x15 ;  /* 0x0000001716177211 */ /* 0x000fc400078fa8ff */
[----:B------:R-:W-:Y:S01]  /*0ac0*/  LEA R47, R11, UR14, 0x1 ;  /* 0x0000000e0b2f7c11 */ /* 0x000fe2000f8e08ff */
[----:B------:R-:W-:Y:S01]  /*0ad0*/  IMAD.HI R24, R38, 0x2aaaaaab, RZ ;  /* 0x2aaaaaab26187827 */ /* 0x000fe200078e02ff */
[----:B------:R-:W-:Y:S02]  /*0ae0*/  SHF.R.U32.HI R20, RZ, 0x1f, R13 ;  /* 0x0000001fff147819 */ /* 0x000fe4000001160d */
[----:B------:R-:W-:Y:S01]  /*0af0*/  LEA R49, R4, UR14, 0x1 ;  /* 0x0000000e04317c11 */ /* 0x000fe2000f8e08ff */
[--C-:B------:R-:W-:Y:S01]  /*0b00*/  @!P4 IMAD.IADD R16, R16, 0x1, -R31.reuse ;  /* 0x000000011010c824 */ /* 0x100fe200078e0a1f */
[----:B------:R-:W-:Y:S01]  /*0b10*/  SHF.R.U32.HI R25, RZ, 0x1f, R24 ;  /* 0x0000001fff197819 */ /* 0x000fe20000011618 */
[--C-:B------:R-:W-:Y:S01]  /*0b20*/  @!P5 IMAD.IADD R17, R17, 0x1, -R31.reuse ;  /* 0x000000011111d824 */ /* 0x100fe200078e0a1f */
[----:B------:R-:W-:Y:S01]  /*0b30*/  LEA.HI R13, R13, R20, RZ, 0x15 ;  /* 0x000000140d0d7211 */ /* 0x000fe200078fa8ff */
[----:B------:R-:W-:Y:S01]  /*0b40*/  @!P6 IMAD.IADD R12, R12, 0x1, -R31 ;  /* 0x000000010c0ce824 */ /* 0x000fe200078e0a1f */
[C---:B------:R-:W-:Y:S01]  /*0b50*/  ISETP.GT.U32.AND P4, PT, R31.reuse, R14, PT ;  /* 0x0000000e1f00720c */ /* 0x040fe20003f84070 */
[----:B------:R-:W-:Y:S01]  /*0b60*/  IMAD.HI R26, R40, 0x2aaaaaab, RZ ;  /* 0x2aaaaaab281a7827 */ /* 0x000fe200078e02ff */
[----:B------:R-:W-:-:S02]  /*0b70*/  ISETP.GT.U32.AND P5, PT, R31, R16, PT ;  /* 0x000000101f00720c */ /* 0x000fc40003fa4070 */
[----:B------:R-:W-:Y:S01]  /*0b80*/  ISETP.GT.U32.AND P6, PT, R31, R17, PT ;  /* 0x000000111f00720c */ /* 0x000fe20003fc4070 */
[----:B------:R-:W-:Y:S01]  /*0b90*/  @!P0 IMAD.MOV R12, RZ, RZ, -R12 ;  /* 0x000000ffff0c8224 */ /* 0x000fe200078e0a0c */
[----:B------:R-:W-:Y:S01]  /*0ba0*/  LEA.HI R25, R24, R25, RZ, 0x15 ;  /* 0x0000001918197211 */ /* 0x000fe200078fa8ff */
[----:B------:R-:W-:Y:S01]  /*0bb0*/  IMAD R24, R13, -0x3000, R34 ;  /* 0xffffd0000d187824 */ /* 0x000fe200078e0222 */
[----:B------:R-:W-:Y:S01]  /*0bc0*/  SHF.R.U32.HI R27, RZ, 0x1f, R26 ;  /* 0x0000001fff1b7819 */ /* 0x000fe2000001161a */
[----:B------:R-:W-:Y:S01]  /*0bd0*/  IMAD R34, R29, -0x3000, R42 ;  /* 0xffffd0001d227824 */ /* 0x000fe200078e022a */
[----:B------:R-:W-:Y:S01]  /*0be0*/  LOP3.LUT R13, RZ, R0, RZ, 0x33, !PT ;  /* 0x00000000ff0d7212 */ /* 0x000fe200078e33ff */
[----:B------:R-:W2:Y:S01]  /*0bf0*/  LDC.64 R28, c[0x0][0x210] ;  /* 0x00008400ff1c7b82 */ /* 0x000ea20000000a00 */
[----:B------:R-:W-:Y:S01]  /*0c00*/  LEA.HI R27, R26, R27, RZ, 0x15 ;  /* 0x0000001b1a1b7211 */ /* 0x000fe200078fa8ff */
[--C-:B------:R-:W-:Y:S01]  /*0c10*/  @!P4 IMAD.IADD R14, R14, 0x1, -R31.reuse ;  /* 0x000000010e0ec824 */ /* 0x100fe200078e0a1f */
[----:B------:R-:W-:Y:S01]  /*0c20*/  ISETP.NE.AND P4, PT, R0, RZ, PT ;  /* 0x000000ff0000720c */ /* 0x000fe20003f85270 */
[--C-:B------:R-:W-:Y:S01]  /*0c30*/  @!P5 IMAD.IADD R16, R16, 0x1, -R31.reuse ;  /* 0x000000011010d824 */ /* 0x100fe200078e0a1f */
[----:B------:R-:W-:Y:S01]  /*0c40*/  LEA R51, R5, UR14, 0x1 ;  /* 0x0000000e05337c11 */ /* 0x000fe2000f8e08ff */
[----:B------:R-:W-:Y:S01]  /*0c50*/  @!P6 IMAD.IADD R17, R17, 0x1, -R31 ;  /* 0x000000011111e824 */ /* 0x000fe200078e0a1f */
[----:B------:R-:W-:Y:S01]  /*0c60*/  LEA R53, R6, UR14, 0x1 ;  /* 0x0000000e06357c11 */ /* 0x000fe2000f8e08ff */
[----:B------:R-:W-:Y:S01]  /*0c70*/  @!P3 IMAD.MOV R14, RZ, RZ, -R14 ;  /* 0x000000ffff0eb224 */ /* 0x000fe200078e0a0e */
[----:B------:R-:W-:Y:S01]  /*0c80*/  LEA R55, R7, UR14, 0x1 ;  /* 0x0000000e07377c11 */ /* 0x000fe2000f8e08ff */
[----:B------:R-:W-:Y:S01]  /*0c90*/  @!P2 IMAD.MOV R16, RZ, RZ, -R16 ;  /* 0x000000ffff10a224 */ /* 0x000fe200078e0a10 */
[----:B------:R-:W-:Y:S01]  /*0ca0*/  LEA R57, R8, UR14, 0x1 ;  /* 0x0000000e08397c11 */ /* 0x000fe2000f8e08ff */
[----:B------:R-:W-:Y:S01]  /*0cb0*/  @!P1 IMAD.MOV R17, RZ, RZ, -R17 ;  /* 0x000000ffff119224 */ /* 0x000fe200078e0a11 */
[----:B------:R-:W-:Y:S01]  /*0cc0*/  SEL R14, R13, R14, !P4 ;  /* 0x0000000e0d0e7207 */ /* 0x000fe20006000000 */
[----:B------:R-:W-:Y:S01]  /*0cd0*/  IMAD R26, R23, -0x3000, R36 ;  /* 0xffffd000171a7824 */ /* 0x000fe200078e0224 */
[----:B------:R-:W-:Y:S01]  /*0ce0*/  SEL R36, R13, R12, !P4 ;  /* 0x0000000c0d247207 */ /* 0x000fe20006000000 */
[----:B------:R-:W-:Y:S01]  /*0cf0*/  IMAD R20, R19, -0x3000, R30 ;  /* 0xffffd00013147824 */ /* 0x000fe200078e021e */
[----:B------:R-:W-:Y:S01]  /*0d00*/  SEL R16, R13, R16, !P4 ;  /* 0x000000100d107207 */ /* 0x000fe20006000000 */
[----:B------:R-:W-:Y:S01]  /*0d10*/  IMAD R22, R21, -0x3000, R32 ;  /* 0xffffd00015167824 */ /* 0x000fe200078e0220 */
[----:B------:R-:W-:Y:S01]  /*0d20*/  SEL R12, R13, R17, !P4 ;  /* 0x000000110d0c7207 */ /* 0x000fe20006000000 */
[----:B------:R-:W-:Y:S01]  /*0d30*/  IMAD R30, R25, -0x3000, R38 ;  /* 0xffffd000191e7824 */ /* 0x000fe200078e0226 */
[----:B------:R-:W-:Y:S01]  /*0d40*/  LEA R59, R9, UR14, 0x1 ;  /* 0x0000000e093b7c11 */ /* 0x000fe2000f8e08ff */
[----:B------:R-:W-:-:S02]  /*0d50*/  IMAD R32, R27, -0x3000, R40 ;  /* 0xffffd0001b207824 */ /* 0x000fc400078e0228 */
[--C-:B------:R-:W-:Y:S02]  /*0d60*/  IMAD R23, R36, 0xc00, R15.reuse ;  /* 0x00000c0024177824 */ /* 0x100fe400078e020f */
[--C-:B------:R-:W-:Y:S02]  /*0d70*/  IMAD R25, R14, 0xc00, R15.reuse ;  /* 0x00000c000e197824 */ /* 0x100fe400078e020f */
[--C-:B------:R-:W-:Y:S02]  /*0d80*/  IMAD R31, R18, 0xc00, R15.reuse ;  /* 0x00000c00121f7824 */ /* 0x100fe400078e020f */
[--C-:B------:R-:W-:Y:S02]  /*0d90*/  IMAD R33, R20, 0xc00, R15.reuse ;  /* 0x00000c0014217824 */ /* 0x100fe400078e020f */
[--C-:B------:R-:W-:Y:S02]  /*0da0*/  IMAD R35, R22, 0xc00, R15.reuse ;  /* 0x00000c0016237824 */ /* 0x100fe400078e020f */
[----:B------:R-:W-:-:S02]  /*0db0*/  IMAD R37, R24, 0xc00, R15 ;  /* 0x00000c0018257824 */ /* 0x000fc400078e020f */
[--C-:B------:R-:W-:Y:S02]  /*0dc0*/  IMAD R39, R26, 0xc00, R15.reuse ;  /* 0x00000c001a277824 */ /* 0x100fe400078e020f */
[--C-:B------:R-:W-:Y:S02]  /*0dd0*/  IMAD R41, R30, 0xc00, R15.reuse ;  /* 0x00000c001e297824 */ /* 0x100fe400078e020f */
[--C-:B------:R-:W-:Y:S02]  /*0de0*/  IMAD R43, R32, 0xc00, R15.reuse ;  /* 0x00000c00202b7824 */ /* 0x100fe400078e020f */
[--C-:B------:R-:W-:Y:S02]  /*0df0*/  IMAD R13, R34, 0xc00, R15.reuse ;  /* 0x00000c00220d7824 */ /* 0x100fe400078e020f */
[--C-:B------:R-:W-:Y:S02]  /*0e00*/  IMAD R27, R16, 0xc00, R15.reuse ;  /* 0x00000c00101b7824 */ /* 0x100fe400078e020f */
[----:B------:R-:W-:-:S02]  /*0e10*/  IMAD R15, R12, 0xc00, R15 ;  /* 0x00000c000c0f7824 */ /* 0x000fc400078e020f */
[----:B--2---:R-:W-:-:S04]  /*0e20*/  IMAD.WIDE R22, R23, 0x2, R28 ;  /* 0x0000000217167825 */ /* 0x004fc800078e021c */
[--C-:B------:R-:W-:Y:S01]  /*0e30*/  IMAD.WIDE R24, R25, 0x2, R28.reuse ;  /* 0x0000000219187825 */ /* 0x100fe200078e021c */
[----:B------:R-:W-:Y:S01]  /*0e40*/  @!PT LDS RZ, [RZ] ;  /* 0x00000000fffff984 */ /* 0x000fe20000000800 */
[----:B------:R-:W-:Y:S01]  /*0e50*/  @!PT LDS RZ, [RZ] ;  /* 0x00000000fffff984 */ /* 0x000fe20000000800 */
[----:B------:R-:W-:Y:S01]  /*0e60*/  @!PT LDS RZ, [RZ] ;  /* 0x00000000fffff984 */ /* 0x000fe20000000800 */
[----:B------:R-:W-:Y:S01]  /*0e70*/  LDGSTS.E.BYPASS.128 [R47], desc[UR18][R22.64] ;  /* 0x00000000162f7fae */ /* 0x000fe2000b901c52 */
[----:B------:R-:W-:Y:S02]  /*0e80*/  IADD3 R114, P0, R22, 0x100, RZ ;  /* 0x0000010016727810 */ /* 0x000fe40007f1e0ff */
[--C-:B------:R-:W-:Y:S01]  /*0e90*/  IMAD.WIDE R26, R27, 0x2, R28.reuse ;  /* 0x000000021b1a7825 */ /* 0x100fe200078e021c */
[----:B------:R-:W-:Y:S01]  /*0ea0*/  LDGSTS.E.BYPASS.128 [R49], desc[UR18][R24.64] ;  /* 0x0000000018317fae */ /* 0x000fe2000b901c52 */
[----:B------:R-:W-:Y:S02]  /*0eb0*/  IADD3 R12, P1, R24, 0x100, RZ ;  /* 0x00000100180c7810 */ /* 0x000fe40007f3e0ff */
[----:B------:R-:W-:Y:S01]  /*0ec0*/  IMAD.WIDE R28, R15, 0x2, R28 ;  /* 0x000000020f1c7825 */ /* 0x000fe200078e021c */
[----:B------:R-:W-:Y:S03]  /*0ed0*/  LDGSTS.E.BYPASS.128 [R51], desc[UR18][R26.64] ;  /* 0x000000001a337fae */ /* 0x000fe6000b901c52 */
[--C-:B-1---5:R-:W-:Y:S01]  /*0ee0*/  IMAD.WIDE R30, R31, 0x2, R44.reuse ;  /* 0x000000021f1e7825 */ /* 0x122fe200078e022c */
[----:B------:R-:W-:Y:S03]  /*0ef0*/  LDGSTS.E.BYPASS.128 [R53], desc[UR18][R28.64] ;  /* 0x000000001c357fae */ /* 0x000fe6000b901c52 */
[--C-:B------:R-:W-:Y:S01]  /*0f00*/  IMAD.WIDE R32, R33, 0x2, R44.reuse ;  /* 0x0000000221207825 */ /* 0x100fe200078e022c */
[----:B------:R-:W0:Y:S03]  /*0f10*/  LDGDEPBAR ;  /* 0x00000000000079af */ /* 0x000e260000000000 */
[--C-:B------:R-:W-:Y:S01]  /*0f20*/  IMAD.WIDE R34, R35, 0x2, R44.reuse ;  /* 0x0000000223227825 */ /* 0x100fe200078e022c */
[----:B------:R-:W-:Y:S03]  /*0f30*/  LDGSTS.E.BYPASS.128 [R47+0x6000], desc[UR18][R30.64] ;  /* 0x060000001e2f7fae */ /* 0x000fe6000b901c52 */
[--C-:B------:R-:W-:Y:S01]  /*0f40*/  IMAD.WIDE R36, R37, 0x2, R44.reuse ;  /* 0x0000000225247825 */ /* 0x100fe200078e022c */
[----:B------:R-:W-:Y:S03]  /*0f50*/  LDGSTS.E.BYPASS.128 [R49+0x6000], desc[UR18][R32.64] ;  /* 0x0600000020317fae */ /* 0x000fe6000b901c52 */
[--C-:B------:R-:W-:Y:S01]  /*0f60*/  IMAD.WIDE R38, R39, 0x2, R44.reuse ;  /* 0x0000000227267825 */ /* 0x100fe200078e022c */
[----:B------:R-:W-:Y:S03]  /*0f70*/  LDGSTS.E.BYPASS.128 [R51+0x6000], desc[UR18][R34.64] ;  /* 0x0600000022337fae */ /* 0x000fe6000b901c52 */
[--C-:B------:R-:W-:Y:S01]  /*0f80*/  IMAD.WIDE R40, R41, 0x2, R44.reuse ;  /* 0x0000000229287825 */ /* 0x100fe200078e022c */
[----:B------:R-:W-:Y:S03]  /*0f90*/  LDGSTS.E.BYPASS.128 [R53+0x6000], desc[UR18][R36.64] ;  /* 0x0600000024357fae */ /* 0x000fe6000b901c52 */
[----:B------:R-:W-:Y:S01]  /*0fa0*/  IMAD.WIDE R42, R43, 0x2, R44 ;  /* 0x000000022b2a7825 */ /* 0x000fe200078e022c */
[----:B------:R-:W-:Y:S01]  /*0fb0*/  LDGSTS.E.BYPASS.128 [R55+0x6000], desc[UR18][R38.64] ;  /* 0x0600000026377fae */ /* 0x000fe2000b901c52 */
[----:B------:R-:W-:-:S02]  /*0fc0*/  IADD3 R104, P2, R40, 0x100, RZ ;  /* 0x0000010028687810 */ /* 0x000fc40007f5e0ff */
[----:B------:R-:W-:Y:S01]  /*0fd0*/  IMAD.WIDE R44, R13, 0x2, R44 ;  /* 0x000000020d2c7825 */ /* 0x000fe200078e022c */
[----:B------:R-:W-:Y:S03]  /*0fe0*/  LDGSTS.E.BYPASS.128 [R57+0x6000], desc[UR18][R40.64] ;  /* 0x0600000028397fae */ /* 0x000fe6000b901c52 */
[----:B------:R-:W-:Y:S01]  /*0ff0*/  IMAD.X R13, RZ, RZ, R23, P0 ;  /* 0x000000ffff0d7224 */ /* 0x000fe200000e0617 */
[----:B------:R-:W-:Y:S01]  /*1000*/  LDGSTS.E.BYPASS.128 [R59+0x6000], desc[UR18][R42.64] ;  /* 0x060000002a3b7fae */ /* 0x000fe2000b901c52 */
[----:B------:R-:W-:Y:S01]  /*1010*/  IADD3 R14, P0, R26, 0x100, RZ ;  /* 0x000001001a0e7810 */ /* 0x000fe20007f1e0ff */
[----:B------:R-:W-:Y:S01]  /*1020*/  IMAD.X R15, RZ, RZ, R25, P1 ;  /* 0x000000ffff0f7224 */ /* 0x000fe200008e0619 */
[----:B------:R-:W-:Y:S01]  /*1030*/  IADD3 R16, P1, R28, 0x100, RZ ;  /* 0x000001001c107810 */ /* 0x000fe20007f3e0ff */
[----:B------:R-:W-:Y:S01]  /*1040*/  LDGSTS.E.BYPASS.128 [R61+0x6000], desc[UR18][R44.64] ;  /* 0x060000002c3d7fae */ /* 0x000fe2000b901c52 */
[----:B------:R-:W-:-:S02]  /*1050*/  IMAD.X R108, RZ, RZ, R41, P2 ;  /* 0x000000ffff6c7224 */ /* 0x000fc400010e0629 */
[----:B------:R-:W-:Y:S01]  /*1060*/  IMAD.X R17, RZ, RZ, R27, P0 ;  /* 0x000000ffff117224 */ /* 0x000fe200000e061b */
[----:B------:R-:W0:Y:S01]  /*1070*/  LDGDEPBAR ;  /* 0x00000000000079af */ /* 0x000e220000000000 */
[----:B------:R-:W-:Y:S01]  /*1080*/  BAR.SYNC.DEFER_BLOCKING 0x0 ;  /* 0x0000000000007b1d */ /* 0x000fe20000010000 */
[----:B------:R-:W-:Y:S01]  /*1090*/  IADD3 R18, P0, R30, 0x100, RZ ;  /* 0x000001001e127810 */ /* 0x000fe20007f1e0ff */
[----:B------:R-:W-:Y:S01]  /*10a0*/  IMAD.X R19, RZ, RZ, R29, P1 ;  /* 0x000000ffff137224 */ /* 0x000fe200008e061d */
[----:B------:R-:W-:-:S03]  /*10b0*/  IADD3 R20, P1, R32, 0x100, RZ ;  /* 0x0000010020147810 */ /* 0x000fc60007f3e0ff */
[----:B------:R-:W-:Y:S01]  /*10c0*/  IMAD.X R21, RZ, RZ, R31, P0 ;  /* 0x000000ffff157224 */ /* 0x000fe200000e061f */
[----:B------:R-:W-:Y:S01]  /*10d0*/  @!PT LDS RZ, [RZ] ;  /* 0x00000000fffff984 */ /* 0x000fe20000000800 */
[----:B------:R-:W-:Y:S01]  /*10e0*/  @!PT LDS RZ, [RZ] ;  /* 0x00000000fffff984 */ /* 0x000fe20000000800 */
[----:B------:R-:W-:Y:S01]  /*10f0*/  @!PT LDS RZ, [RZ] ;  /* 0x00000000fffff984 */ /* 0x000fe20000000800 */
[----:B------:R1:W-:Y:S04]  /*1100*/  LDGSTS.E.BYPASS.128 [R47+0x2000], desc[UR18][R22.64+0x80] ;  /* 0x02000080162f7fae */ /* 0x0003e8000b901c52 */
[----:B------:R2:W-:Y:S04]  /*1110*/  LDGSTS.E.BYPASS.128 [R49+0x2000], desc[UR18][R24.64+0x80] ;  /* 0x0200008018317fae */ /* 0x0005e8000b901c52 */
[----:B------:R3:W-:Y:S04]  /*1120*/  LDGSTS.E.BYPASS.128 [R51+0x2000], desc[UR18][R26.64+0x80] ;  /* 0x020000801a337fae */ /* 0x0007e8000b901c52 */
[----:B------:R4:W-:Y:S01]  /*1130*/  LDGSTS.E.BYPASS.128 [R53+0x2000], desc[UR18][R28.64+0x80] ;  /* 0x020000801c357fae */ /* 0x0009e2000b901c52 */
[----:B-1----:R-:W-:Y:S01]  /*1140*/  IADD3 R22, P0, R34, 0x100, RZ ;  /* 0x0000010022167810 */ /* 0x002fe20007f1e0ff */
[----:B------:R-:W-:Y:S01]  /*1150*/  IMAD.X R23, RZ, RZ, R33, P1 ;  /* 0x000000ffff177224 */ /* 0x000fe200008e0621 */
[----:B------:R-:W-:Y:S01]  /*1160*/  IADD3 R88, P1, R36, 0x100, RZ ;  /* 0x0000010024587810 */ /* 0x000fe20007f3e0ff */
[----:B------:R-:W0:Y:S01]  /*1170*/  LDGDEPBAR ;  /* 0x00000000000079af */ /* 0x000e220000000000 */
[----:B--2---:R-:W-:Y:S01]  /*1180*/  CS2R R24, SRZ ;  /* 0x0000000000187805 */ /* 0x004fe2000001ff00 */
[----:B------:R-:W-:Y:S01]  /*1190*/  IMAD.X R89, RZ, RZ, R35, P0 ;  /* 0x000000ffff597224 */ /* 0x000fe200000e0623 */
[----:B------:R-:W-:Y:S01]  /*11a0*/  IADD3 R90, P0, R38, 0x100, RZ ;  /* 0x00000100265a7810 */ /* 0x000fe20007f1e0ff */
[----:B------:R1:W-:Y:S01]  /*11b0*/  LDGSTS.E.BYPASS.128 [R47+0xa000], desc[UR18][R30.64+0x80] ;  /* 0x0a0000801e2f7fae */ /* 0x0003e2000b901c52 */
[----:B------:R-:W-:Y:S01]  /*11c0*/  IMAD.X R91, RZ, RZ, R37, P1 ;  /* 0x000000ffff5b7224 */ /* 0x000fe200008e0625 */
[----:B------:R-:W-:-:S02]  /*11d0*/  IADD3 R106, P1, R42, 0x100, RZ ;  /* 0x000001002a6a7810 */ /* 0x000fc40007f3e0ff */
[----:B---3--:R-:W-:Y:S01]  /*11e0*/  CS2R R26, SRZ ;  /* 0x00000000001a7805 */ /* 0x008fe2000001ff00 */
[----:B------:R2:W-:Y:S01]  /*11f0*/  LDGSTS.E.BYPASS.128 [R49+0xa000], desc[UR18][R32.64+0x80] ;  /* 0x0a00008020317fae */ /* 0x0005e2000b901c52 */
[----:B------:R-:W-:Y:S01]  /*1200*/  IMAD.X R105, RZ, RZ, R39, P0 ;  /* 0x000000ffff697224 */ /* 0x000fe200000e0627 */
[----:B------:R-:W-:Y:S01]  /*1210*/  IADD3 R107, P0, R44, 0x100, RZ ;  /* 0x000001002c6b7810 */ /* 0x000fe20007f1e0ff */
[----:B------:R-:W-:Y:S01]  /*1220*/  IMAD.X R109, RZ, RZ, R43, P1 ;  /* 0x000000ffff6d7224 */ /* 0x000fe200008e062b */
[----:B------:R3:W-:Y:S01]  /*1230*/  LDGSTS.E.BYPASS.128 [R51+0xa000], desc[UR18][R34.64+0x80] ;  /* 0x0a00008022337fae */ /* 0x0007e2000b901c52 */
[----:B----4-:R-:W-:Y:S02]  /*1240*/  CS2R R28, SRZ ;  /* 0x00000000001c7805 */ /* 0x010fe4000001ff00 */
[----:B------:R-:W-:Y:S01]  /*1250*/  IMAD.X R110, RZ, RZ, R45, P0 ;  /* 0x000000ffff6e7224 */ /* 0x000fe200000e062d */
[----:B------:R4:W-:Y:S01]  /*1260*/  LDGSTS.E.BYPASS.128 [R53+0xa000], desc[UR18][R36.64+0x80] ;  /* 0x0a00008024357fae */ /* 0x0009e2000b901c52 */
[----:B-1----:R-:W-:-:S02]  /*1270*/  CS2R R30, SRZ ;  /* 0x00000000001e7805 */ /* 0x002fc4000001ff00 */
[----:B------:R-:W-:Y:S01]  /*1280*/  CS2R R46, SRZ ;  /* 0x00000000002e7805 */ /* 0x000fe2000001ff00 */
[----:B------:R1:W-:Y:S01]  /*1290*/  LDGSTS.E.BYPASS.128 [R55+0xa000], desc[UR18][R38.64+0x80] ;  /* 0x0a00008026377fae */ /* 0x0003e2000b901c52 */
[----:B--2---:R-:W-:Y:S02]  /*12a0*/  CS2R R32, SRZ ;  /* 0x0000000000207805 */ /* 0x004fe4000001ff00 */
[----:B------:R-:W-:Y:S01]  /*12b0*/  CS2R R48, SRZ ;  /* 0x0000000000307805 */ /* 0x000fe2000001ff00 */
[----:B------:R2:W-:Y:S01]  /*12c0*/  LDGSTS.E.BYPASS.128 [R57+0xa000], desc[UR18][R40.64+0x80] ;  /* 0x0a00008028397fae */ /* 0x0005e2000b901c52 */
[----:B---3--:R-:W-:Y:S02]  /*12d0*/  CS2R R34, SRZ ;  /* 0x0000000000227805 */ /* 0x008fe4000001ff00 */
[----:B------:R-:W-:Y:S01]  /*12e0*/  CS2R R50, SRZ ;  /* 0x0000000000327805 */ /* 0x000fe2000001ff00 */
[----:B------:R3:W-:Y:S01]  /*12f0*/  LDGSTS.E.BYPASS.128 [R59+0xa000], desc[UR18][R42.64+0x80] ;  /* 0x0a0000802a3b7fae */ /* 0x0007e2000b901c52 */
[----:B----4-:R-:W-:-:S02]  /*1300*/  CS2R R36, SRZ ;  /* 0x0000000000247805 */ /* 0x010fc4000001ff00 */
[----:B------:R-:W-:Y:S01]  /*1310*/  CS2R R52, SRZ ;  /* 0x0000000000347805 */ /* 0x000fe2000001ff00 */
[----:B------:R4:W-:Y:S01]  /*1320*/  LDGSTS.E.BYPASS.128 [R61+0xa000], desc[UR18][R44.64+0x80] ;  /* 0x0a0000802c3d7fae */ /* 0x0009e2000b901c52 */
[----:B-1----:R-:W-:Y:S02]  /*1330*/  CS2R R38, SRZ ;  /* 0x0000000000267805 */ /* 0x002fe4000001ff00 */
[----:B------:R-:W-:Y:S01]  /*1340*/  CS2R R54, SRZ ;  /* 0x0000000000367805 */ /* 0x000fe2000001ff00 */
[----:B------:R-:W0:Y:S01]  /*1350*/  LDGDEPBAR ;  /* 0x00000000000079af */ /* 0x000e220000000000 */
[----:B--2---:R-:W-:Y:S02]  /*1360*/  CS2R R40, SRZ ;  /* 0x0000000000287805 */ /* 0x004fe4000001ff00 */
[----:B------:R-:W-:Y:S02]  /*1370*/  CS2R R56, SRZ ;  /* 0x0000000000387805 */ /* 0x000fe4000001ff00 */
[----:B---3--:R-:W-:-:S02]  /*1380*/  CS2R R42, SRZ ;  /* 0x00000000002a7805 */ /* 0x008fc4000001ff00 */
[----:B------:R-:W-:Y:S02]  /*1390*/  CS2R R58, SRZ ;  /* 0x00000000003a7805 */ /* 0x000fe4000001ff00 */
[----:B----4-:R-:W-:Y:S02]  /*13a0*/  CS2R R44, SRZ ;  /* 0x00000000002c7805 */ /* 0x010fe4000001ff00 */
[----:B------:R-:W-:-:S07]  /*13b0*/  CS2R R60, SRZ ;  /* 0x00000000003c7805 */ /* 0x000fce000001ff00 */
.L_x_0:
[----:B------:R-:W1:Y:S01]  /*13c0*/  SHFL.IDX PT, R92, R113, RZ, 0x1f ;  /* 0x00001fff715c7589 */ /* 0x000e6200000e0000 */
[----:B------:R-:W-:Y:S01]  /*13d0*/  UIADD3 UR6, UR6, 0x1, URZ ;  /* 0x0000000106067890 */ /* 0x000fe2000fffe03f */
[----:B------:R-:W-:-:S04]  /*13e0*/  DEPBAR.LE SB0, 0x2 ;  /* 0x000080800000791a */ /* 0x000fc80000000000 */
[----:B------:R-:W-:Y:S01]  /*13f0*/  UISETP.GE.AND UP0, UPT, UR6, 0x3, UPT ;  /* 0x000000030600788c */ /* 0x000fe2000bf06270 */
[----:B------:R-:W-:Y:S01]  /*1400*/  BAR.SYNC.DEFER_BLOCKING 0x0 ;  /* 0x0000000000007b1d */ /* 0x000fe20000010000 */
[----:B------:R-:W-:Y:S01]  /*1410*/  UIADD3 UR15, UR15, 0x1, URZ ;  /* 0x000000010f0f7890 */ /* 0x000fe2000fffe03f */
[----:B------:R-:W-:Y:S01]  /*1420*/  VIADD R112, R112, 0x40 ;  /* 0x0000004070707836 */ /* 0x000fe20000000000 */
[----:B------:R-:W-:Y:S01]  /*1430*/  USEL UR16, UR6, URZ, !UP0 ;  /* 0x0000003f06107287 */ /* 0x000fe2000c000000 */
[----:B------:R-:W-:Y:S02]  /*1440*/  IADD3 R98, P1, R114, UR4, RZ ;  /* 0x0000000472627c10 */ /* 0x000fe4000ff3e0ff */
[----:B------:R-:W-:Y:S01]  /*1450*/  UMOV UR11, 0x40000040 ;  /* 0x40000040000b7882 */ /* 0x000fe20000000000 */
[----:B------:R-:W-:Y:S01]  /*1460*/  ULEA UR6, UR16, UR14, 0xd ;  /* 0x0000000e10067291 */ /* 0x000fe2000f8e683f */
[----:B------:R-:W-:Y:S02]  /*1470*/  ISETP.GE.U32.AND P0, PT, R112, 0xb80, PT ;  /* 0x00000b807000780c */ /* 0x000fe40003f06070 */
[----:B------:R-:W-:Y:S01]  /*1480*/  IADD3 R100, P2, R12, UR4, RZ ;  /* 0x000000040c647c10 */ /* 0x000fe2000ff5e0ff */
[----:B------:R-:W-:Y:S01]  /*1490*/  USHF.R.U32.HI UR8, URZ, 0x4, UR6 ;  /* 0x000000043f087899 */ /* 0x000fe20008011606 */
[----:B------:R-:W-:Y:S01]  /*14a0*/  IADD3.X R99, R13, UR5, RZ, P1, !PT ;  /* 0x000000050d637c10 */ /* 0x000fe20008ffe4ff */
[----:B------:R-:W-:Y:S01]  /*14b0*/  ULEA UR6, UR16, UR17, 0xe ;  /* 0x0000001110067291 */ /* 0x000fe2000f8e703f */
[----:B------:R-:W-:Y:S01]  /*14c0*/  IADD3 R94, P1, R14, UR4, RZ ;  /* 0x000000040e5e7c10 */ /* 0x000fe2000ff3e0ff */
[----:B------:R-:W-:Y:S01]  /*14d0*/  ULOP3.LUT UR8, UR8, 0x3fff, URZ, 0xc0, !UPT ;  /* 0x00003fff08087892 */ /* 0x000fe2000f8ec03f */
[----:B------:R-:W-:Y:S01]  /*14e0*/  IADD3.X R101, R15, UR5, RZ, P2, !PT ;  /* 0x000000050f657c10 */ /* 0x000fe200097fe4ff */
[----:B------:R-:W-:Y:S01]  /*14f0*/  USHF.R.U32.HI UR6, URZ, 0x4, UR6 ;  /* 0x000000043f067899 */ /* 0x000fe20008011606 */
[----:B-1----:R-:W-:-:S02]  /*1500*/  R2UR UR7, R92 ;  /* 0x000000005c0772ca */ /* 0x002fc400000e0000 */
[----:B------:R-:W-:Y:S01]  /*1510*/  IADD3 R92, P2, R16, UR4, RZ ;  /* 0x00000004105c7c10 */ /* 0x000fe2000ff5e0ff */
[----:B------:R-:W-:Y:S01]  /*1520*/  ULOP3.LUT UR6, UR6, 0x3fff, URZ, 0xc0, !UPT ;  /* 0x00003fff06067892 */ /* 0x000fe2000f8ec03f */
[----:B------:R-:W-:Y:S01]  /*1530*/  IADD3.X R95, R17, UR5, RZ, P1, !PT ;  /* 0x00000005115f7c10 */ /* 0x000fe20008ffe4ff */
[----:B------:R-:W-:Y:S02]  /*1540*/  WARPGROUP.ARRIVE ;  /* 0x00000000000079c5 */ /* 0x000fe40000000000 */
[----:B------:R-:W-:Y:S01]  /*1550*/  ULOP3.LUT UR10, UR6, 0x4000000, URZ, 0xfc, !UPT ;  /* 0x04000000060a7892 */ /* 0x000fe2000f8efc3f */
[----:B------:R-:W-:Y:S02]  /*1560*/  IADD3 R96, P1, R18, UR4, RZ ;  /* 0x0000000412607c10 */ /* 0x000fe4000ff3e0ff */
[----:B------:R-:W-:Y:S02]  /*1570*/  IADD3.X R93, R19, UR5, RZ, P2, !PT ;  /* 0x00000005135d7c10 */ /* 0x000fe400097fe4ff */
[----:B------:R-:W-:Y:S01]  /*1580*/  IADD3.X R97, R21, UR5, RZ, P1, !PT ;  /* 0x0000000515617c10 */ /* 0x000fe20008ffe4ff */
[----:B------:R-:W-:Y:S01]  /*1590*/  USHF.L.U32 UR7, UR7, 0x7, URZ ;  /* 0x0000000707077899 */ /* 0x000fe2000800063f */
[----:B------:R-:W-:-:S03]  /*15a0*/  IADD3 R102, P1, R22, UR4, RZ ;  /* 0x0000000416667c10 */ /* 0x000fc6000ff3e0ff */
[----:B------:R-:W-:-:S04]  /*15b0*/  ULOP3.LUT UR7, UR7, 0x180, URZ, 0xc0, !UPT ;  /* 0x0000018007077892 */ /* 0x000fc8000f8ec03f */
[----:B------:R-:W-:-:S03]  /*15c0*/  UIADD3 UR12, UP0, UR7, UR8, URZ ;  /* 0x00000008070c7290 */ /* 0x000fc6000ff1e03f */
[----:B------:R-:W-:Y:S01]  /*15d0*/  UMOV UR7, URZ ;  /* 0x0000003f00077c82 */ /* 0x000fe20008000000 */
[----:B------:R-:W-:Y:S02]  /*15e0*/  UIADD3.X UR13, URZ, URZ, URZ, UP0, !UPT ;  /* 0x0000003f3f0d7290 */ /* 0x000fe400087fe43f */
[----:B------:R-:W-:Y:S02]  /*15f0*/  ULOP3.LUT UR8, UR12, 0x2000000, URZ, 0xfc, !UPT ;  /* 0x020000000c087892 */ /* 0x000fe4000f8efc3f */
[----:B------:R-:W-:Y:S02]  /*1600*/  ULOP3.LUT UR9, UR13, 0x40000040, URZ, 0xfc, !UPT ;  /* 0x400000400d097892 */ /* 0x000fe4000f8efc3f */
[----:B------:R-:W-:-:S04]  /*1610*/  UISETP.GE.AND UP0, UPT, UR15, 0x3, UPT ;  /* 0x000000030f00788c */ /* 0x000fc8000bf06270 */
[----:B------:R-:W-:-:S03]  /*1620*/  USEL UR15, UR15, URZ, !UP0 ;  /* 0x0000003f0f0f7287 */ /* 0x000fc6000c000000 */
[----:B------:R-:W-:Y:S01]  /*1630*/  HGMMA.64x128x16.F32.BF16 R24, gdesc[UR8], R24 ;  /* 0x01e00000081879f0 */ /* 0x000fe20008701818 */
[----:B------:R-:W-:Y:S01]  /*1640*/  UMOV UR8, 0x2000002 ;  /* 0x0200000200087882 */ /* 0x000fe20000000000 */
[----:B------:R-:W-:Y:S01]  /*1650*/  UMOV UR9, 0x40000040 ;  /* 0x4000004000097882 */ /* 0x000fe20000000000 */
[----:B------:R-:W-:Y:S01]  /*1660*/  UMOV UR10, 0x4000002 ;  /* 0x04000002000a7882 */ /* 0x000fe20000000000 */
[----:B------:R-:W-:Y:S01]  /*1670*/  UMOV UR11, 0x40000040 ;  /* 0x40000040000b7882 */ /* 0x000fe20000000000 */
[----:B------:R-:W-:Y:S02]  /*1680*/  UIADD3.64 UR8, UR12, UR8, URZ ;  /* 0x000000080c087297 */ /* 0x000fe4000fffe03f */
[----:B------:R-:W-:-:S09]  /*1690*/  UIADD3.64 UR10, UR6, UR10, URZ ;  /* 0x0000000a060a7297 */ /* 0x000fd2000fffe03f */
        /* <DEDUP_REMOVED lines=13> */
[----:B------:R-:W-:Y:S02]  /*1770*/  UIADD3.64 UR10, UR6, UR10, URZ ;  /* 0x0000000a060a7297 */ /* 0x000fe4000fffe03f */
[----:B------:R-:W-:-:S06]  /*1780*/  ULEA UR6, UR15, UR14, 0xd ;  /* 0x0000000e0f067291 */ /* 0x000fcc000f8e683f */
[----:B------:R-:W-:Y:S02]  /*1790*/  LEA R103, R11, UR6, 0x1 ;  /* 0x000000060b677c11 */ /* 0x000fe4000f8e08ff */
[----:B------:R-:W-:Y:S02]  /*17a0*/  LEA R115, R4, UR6, 0x1 ;  /* 0x0000000604737c11 */ /* 0x000fe4000f8e08ff */
[----:B------:R-:W-:Y:S02]  /*17b0*/  LEA R117, R5, UR6, 0x1 ;  /* 0x0000000605757c11 */ /* 0x000fe4000f8e08ff */
[----:B------:R-:W-:Y:S01]  /*17c0*/  LEA R119, R6, UR6, 0x1 ;  /* 0x0000000606777c11 */ /* 0x000fe2000f8e08ff */
[----:B------:R-:W-:-:S06]  /*17d0*/  ULEA UR6, UR15, UR17, 0xe ;  /* 0x000000110f067291 */ /* 0x000fcc000f8e703f */
[----:B------:R-:W-:Y:S01]  /*17e0*/  LEA R121, R11, UR6, 0x1 ;  /* 0x000000060b797c11 */ /* 0x000fe2000f8e08ff */
[----:B------:R-:W-:Y:S03]  /*17f0*/  HGMMA.64x128x16.F32.BF16 R24, gdesc[UR8], R24, gsb0 ;  /* 0x01e00000081879f0 */ /* 0x000fe60008001818 */
[----:B------:R-:W-:Y:S02]  /*1800*/  WARPGROUP.DEPBAR.LE gsb0, 0x1 ;  /* 0x00008000000079c5 */ /* 0x000fe40000010100 */
[----:B------:R-:W-:Y:S06]  /*1810*/  BAR.SYNC.DEFER_BLOCKING 0x0 ;  /* 0x0000000000007b1d */ /* 0x000fec0000010000 */
[----:B------:R-:W-:Y:S01]  /*1820*/  @!PT LDS RZ, [RZ] ;  /* 0x00000000fffff984 */ /* 0x000fe20000000800 */
[----:B------:R-:W-:Y:S01]  /*1830*/  @!PT LDS RZ, [RZ] ;  /* 0x00000000fffff984 */ /* 0x000fe20000000800 */
[----:B------:R-:W-:Y:S01]  /*1840*/  @!PT LDS RZ, [RZ] ;  /* 0x00000000fffff984 */ /* 0x000fe20000000800 */
[----:B------:R1:W-:Y:S04]  /*1850*/  LDGSTS.E.BYPASS.128 [R103], desc[UR18][R98.64], !P0 ;  /* 0x0000000062677fae */ /* 0x0003e8000c101c52 */
[----:B------:R2:W-:Y:S04]  /*1860*/  LDGSTS.E.BYPASS.128 [R115], desc[UR18][R100.64], !P0 ;  /* 0x0000000064737fae */ /* 0x0005e8000c101c52 */
[----:B------:R3:W-:Y:S01]  /*1870*/  LDGSTS.E.BYPASS.128 [R117], desc[UR18][R94.64], !P0 ;  /* 0x000000005e757fae */ /* 0x0007e2000c101c52 */
[----:B-1----:R-:W-:-:S03]  /*1880*/  IADD3 R98, P2, R20, UR4, RZ ;  /* 0x0000000414627c10 */ /* 0x002fc6000ff5e0ff */
[----:B------:R1:W-:Y:S01]  /*1890*/  LDGSTS.E.BYPASS.128 [R119], desc[UR18][R92.64], !P0 ;  /* 0x000000005c777fae */ /* 0x0003e2000c101c52 */
[----:B------:R-:W-:Y:S02]  /*18a0*/  IADD3.X R103, R89, UR5, RZ, P1, !PT ;  /* 0x0000000559677c10 */ /* 0x000fe40008ffe4ff */
[----:B------:R-:W-:Y:S01]  /*18b0*/  IADD3.X R99, R23, UR5, RZ, P2, !PT ;  /* 0x0000000517637c10 */ /* 0x000fe200097fe4ff */
[----:B------:R-:W0:Y:S01]  /*18c0*/  LDGDEPBAR ;  /* 0x00000000000079af */ /* 0x000e220000000000 */
[----:B--2---:R-:W-:Y:S02]  /*18d0*/  IADD3 R100, P2, R88, UR4, RZ ;  /* 0x0000000458647c10 */ /* 0x004fe4000ff5e0ff */
[----:B------:R-:W-:Y:S01]  /*18e0*/  LEA R115, R4, UR6, 0x1 ;  /* 0x0000000604737c11 */ /* 0x000fe2000f8e08ff */
[----:B------:R2:W-:Y:S01]  /*18f0*/  LDGSTS.E.BYPASS.128 [R121], desc[UR18][R96.64], !P0 ;  /* 0x0000000060797fae */ /* 0x0005e2000c101c52 */
[----:B---3--:R-:W-:Y:S02]  /*1900*/  LEA R117, R5, UR6, 0x1 ;  /* 0x0000000605757c11 */ /* 0x008fe4000f8e08ff */
[----:B------:R-:W-:Y:S01]  /*1910*/  IADD3.X R101, R91, UR5, RZ, P2, !PT ;  /* 0x000000055b657c10 */ /* 0x000fe200097fe4ff */
[----:B------:R3:W-:Y:S01]  /*1920*/  LDGSTS.E.BYPASS.128 [R115], desc[UR18][R98.64], !P0 ;  /* 0x0000000062737fae */ /* 0x0007e2000c101c52 */
[----:B-1----:R-:W-:-:S02]  /*1930*/  IADD3 R92, P1, R90, UR4, RZ ;  /* 0x000000045a5c7c10 */ /* 0x002fc4000ff3e0ff */
[----:B------:R-:W-:Y:S01]  /*1940*/  IADD3 R94, P2, R104, UR4, RZ ;  /* 0x00000004685e7c10 */ /* 0x000fe2000ff5e0ff */
[----:B------:R1:W-:Y:S01]  /*1950*/  LDGSTS.E.BYPASS.128 [R117], desc[UR18][R102.64], !P0 ;  /* 0x0000000066757fae */ /* 0x0003e2000c101c52 */
[----:B------:R-:W-:Y:S02]  /*1960*/  IADD3.X R93, R105, UR5, RZ, P1, !PT ;  /* 0x00000005695d7c10 */ /* 0x000fe40008ffe4ff */
[----:B------:R-:W-:Y:S02]  /*1970*/  LEA R119, R6, UR6, 0x1 ;  /* 0x0000000606777c11 */ /* 0x000fe4000f8e08ff */
[----:B--2---:R-:W-:Y:S02]  /*1980*/  IADD3 R96, P1, R106, UR4, RZ ;  /* 0x000000046a607c10 */ /* 0x004fe4000ff3e0ff */
[----:B------:R-:W-:Y:S01]  /*1990*/  LEA R121, R7, UR6, 0x1 ;  /* 0x0000000607797c11 */ /* 0x000fe2000f8e08ff */
[----:B------:R2:W-:Y:S01]  /*19a0*/  LDGSTS.E.BYPASS.128 [R119], desc[UR18][R100.64], !P0 ;  /* 0x0000000064777fae */ /* 0x0005e2000c101c52 */
[----:B---3--:R-:W-:Y:S01]  /*19b0*/  IADD3 R98, P3, R107, UR4, RZ ;  /* 0x000000046b627c10 */ /* 0x008fe2000ff7e0ff */
[----:B------:R-:W-:Y:S01]  /*19c0*/  UIADD3 UR4, UP0, UR4, 0x80, URZ ;  /* 0x0000008004047890 */ /* 0x000fe2000ff1e03f */
[----:B------:R-:W-:Y:S01]  /*19d0*/  IADD3.X R95, R108, UR5, RZ, P2, !PT ;  /* 0x000000056c5f7c10 */ /* 0x000fe200097fe4ff */
[----:B------:R2:W-:Y:S01]  /*19e0*/  LDGSTS.E.BYPASS.128 [R121], desc[UR18][R92.64], !P0 ;  /* 0x000000005c797fae */ /* 0x0005e2000c101c52 */
[----:B------:R-:W-:-:S02]  /*19f0*/  LEA R115, R8, UR6, 0x1 ;  /* 0x0000000608737c11 */ /* 0x000fc4000f8e08ff */
[----:B------:R-:W-:Y:S02]  /*1a00*/  IADD3.X R97, R109, UR5, RZ, P1, !PT ;  /* 0x000000056d617c10 */ /* 0x000fe40008ffe4ff */
[----:B-1----:R-:W-:Y:S01]  /*1a10*/  LEA R103, R9, UR6, 0x1 ;  /* 0x0000000609677c11 */ /* 0x002fe2000f8e08ff */
[----:B------:R2:W-:Y:S01]  /*1a20*/  LDGSTS.E.BYPASS.128 [R115], desc[UR18][R94.64], !P0 ;  /* 0x000000005e737fae */ /* 0x0005e2000c101c52 */
[----:B------:R-:W-:Y:S01]  /*1a30*/  IADD3.X R99, R110, UR5, RZ, P3, !PT ;  /* 0x000000056e637c10 */ /* 0x000fe20009ffe4ff */
[----:B------:R-:W-:Y:S01]  /*1a40*/  UIADD3.X UR5, URZ, UR5, URZ, UP0, !UPT ;  /* 0x000000053f057290 */ /* 0x000fe200087fe43f */
[----:B------:R-:W-:Y:S01]  /*1a50*/  LEA R117, R10, UR6, 0x1 ;  /* 0x000000060a757c11 */ /* 0x000fe2000f8e08ff */
[----:B------:R2:W-:Y:S01]  /*1a60*/  LDGSTS.E.BYPASS.128 [R103], desc[UR18][R96.64], !P0 ;  /* 0x0000000060677fae */ /* 0x0005e2000c101c52 */
[----:B------:R-:W-:-:S03]  /*1a70*/  UMOV UR6, UR16 ;  /* 0x0000001000067c82 */ /* 0x000fc60008000000 */
[----:B------:R2:W-:Y:S01]  /*1a80*/  LDGSTS.E.BYPASS.128 [R117], desc[UR18][R98.64], !P0 ;  /* 0x0000000062757fae */ /* 0x0005e2000c101c52 */
[----:B------:R-:W-:-:S03]  /*1a90*/  ISETP.GE.U32.AND P0, PT, R112, 0xbc0, PT ;  /* 0x00000bc07000780c */ /* 0x000fc60003f06070 */
[----:B------:R-:W0:Y:S10]  /*1aa0*/  LDGDEPBAR ;  /* 0x00000000000079af */ /* 0x000e340000000000 */
[----:B--2---:R-:W-:Y:S05]  /*1ab0*/  @!P0 BRA `(.L_x_0) ;  /* 0xfffffff800408947 */ /* 0x004fea000383ffff */
[----:B------:R-:W1:Y:S01]  /*1ac0*/  S2R R7, SR_TID.X ;  /* 0x0000000000077919 */ /* 0x000e620000002100 */
[----:B------:R-:W-:Y:S02]  /*1ad0*/  WARPGROUP.DEPBAR.LE gsb0, 0x0 ;  /* 0x00008000000079c5 */ /* 0x000fe40000010000 */
[----:B------:R-:W-:-:S04]  /*1ae0*/  DEPBAR.LE SB0, 0x0 ;  /* 0x000080000000791a */ /* 0x000fc80000000000 */
[----:B------:R-:W-:Y:S02]  /*1af0*/  F2FP.BF16.F32.PACK_AB R24, R25, R24 ;  /* 0x000000181918723e */ /* 0x000fe400000010ff */
[----:B------:R-:W-:Y:S02]  /*1b00*/  F2FP.BF16.F32.PACK_AB R25, R27, R26 ;  /* 0x0000001a1b19723e */ /* 0x000fe400000010ff */
[----:B------:R-:W-:Y:S02]  /*1b10*/  F2FP.BF16.F32.PACK_AB R26, R29, R28 ;  /* 0x0000001c1d1a723e */ /* 0x000fe400000010ff */
[----:B------:R-:W-:Y:S02]  /*1b20*/  F2FP.BF16.F32.PACK_AB R32, R33, R32 ;  /* 0x000000202120723e */ /* 0x000fe400000010ff */
[----:B------:R-:W-:Y:S02]  /*1b30*/  F2FP.BF16.F32.PACK_AB R27, R31, R30 ;  /* 0x0000001e1f1b723e */ /* 0x000fe400000010ff */
[----:B------:R-:W-:-:S02]  /*1b40*/  F2FP.BF16.F32.PACK_AB R33, R35, R34 ;  /* 0x000000222321723e */ /* 0x000fc400000010ff */
[----:B------:R-:W-:Y:S02]  /*1b50*/  F2FP.BF16.F32.PACK_AB R40, R41, R40 ;  /* 0x000000282928723e */ /* 0x000fe400000010ff */
[----:B------:R-:W-:Y:S02]  /*1b60*/  F2FP.BF16.F32.PACK_AB R34, R37, R36 ;  /* 0x000000242522723e */ /* 0x000fe400000010ff */
[----:B------:R-:W-:Y:S02]  /*1b70*/  F2FP.BF16.F32.PACK_AB R35, R39, R38 ;  /* 0x000000262723723e */ /* 0x000fe400000010ff */
[----:B------:R-:W-:Y:S02]  /*1b80*/  F2FP.BF16.F32.PACK_AB R41, R43, R42 ;  /* 0x0000002a2b29723e */ /* 0x000fe400000010ff */
[----:B------:R-:W-:Y:S02]  /*1b90*/  F2FP.BF16.F32.PACK_AB R48, R49, R48 ;  /* 0x000000303130723e */ /* 0x000fe400000010ff */
[----:B------:R-:W-:-:S02]  /*1ba0*/  F2FP.BF16.F32.PACK_AB R42, R45, R44 ;  /* 0x0000002c2d2a723e */ /* 0x000fc400000010ff */
[----:B------:R-:W-:Y:S01]  /*1bb0*/  F2FP.BF16.F32.PACK_AB R43, R47, R46 ;  /* 0x0000002e2f2b723e */ /* 0x000fe200000010ff */
[C---:B-1----:R-:W-:Y:S01]  /*1bc0*/  IMAD.SHL.U32 R29, R7.reuse, 0x8, RZ ;  /* 0x00000008071d7824 */ /* 0x042fe200078e00ff */
[--C-:B------:R-:W-:Y:S02]  /*1bd0*/  SHF.R.U32.HI R4, RZ, 0x1, R7.reuse ;  /* 0x00000001ff047819 */ /* 0x100fe40000011607 */
[----:B------:R-:W-:Y:S02]  /*1be0*/  SHF.R.U32.HI R8, RZ, 0x5, R7 ;  /* 0x00000005ff087819 */ /* 0x000fe40000011607 */
[----:B------:R-:W-:Y:S02]  /*1bf0*/  LOP3.LUT R5, R7, 0xf, RZ, 0xc0, !PT ;  /* 0x0000000f07057812 */ /* 0x000fe400078ec0ff */
[----:B------:R-:W-:Y:S02]  /*1c00*/  LOP3.LUT R6, R4, 0x8, RZ, 0xc0, !PT ;  /* 0x0000000804067812 */ /* 0x000fe400078ec0ff */
[----:B------:R-:W-:-:S02]  /*1c10*/  LOP3.LUT R4, R8, 0x3, RZ, 0xc0, !PT ;  /* 0x0000000308047812 */ /* 0x000fc400078ec0ff */
[----:B------:R-:W-:Y:S01]  /*1c20*/  F2FP.BF16.F32.PACK_AB R49, R51, R50 ;  /* 0x000000323331723e */ /* 0x000fe200000010ff */
[----:B------:R-:W-:Y:S01]  /*1c30*/  IMAD R5, R5, 0x88, R6 ;  /* 0x0000008805057824 */ /* 0x000fe200078e0206 */
[----:B------:R-:W-:Y:S01]  /*1c40*/  F2FP.BF16.F32.PACK_AB R56, R57, R56 ;  /* 0x000000383938723e */ /* 0x000fe200000010ff */
[C---:B------:R-:W-:Y:S01]  /*1c50*/  IMAD.SHL.U32 R6, R4.reuse, 0x2, RZ ;  /* 0x0000000204067824 */ /* 0x040fe200078e00ff */
[----:B------:R-:W-:Y:S01]  /*1c60*/  F2FP.BF16.F32.PACK_AB R50, R53, R52 ;  /* 0x000000343532723e */ /* 0x000fe200000010ff */
[----:B------:R-:W-:Y:S01]  /*1c70*/  IMAD R5, R4, 0x880, R5 ;  /* 0x0000088004057824 */ /* 0x000fe200078e0205 */
[----:B------:R-:W-:Y:S02]  /*1c80*/  F2FP.BF16.F32.PACK_AB R51, R55, R54 ;  /* 0x000000363733723e */ /* 0x000fe400000010ff */
[----:B------:R-:W-:Y:S02]  /*1c90*/  F2FP.BF16.F32.PACK_AB R57, R59, R58 ;  /* 0x0000003a3b39723e */ /* 0x000fe400000010ff */
[----:B------:R-:W-:Y:S01]  /*1ca0*/  LEA R28, R5, UR14, 0x1 ;  /* 0x0000000e051c7c11 */ /* 0x000fe2000f8e08ff */
[----:B------:R-:W-:Y:S01]  /*1cb0*/  BAR.SYNC.DEFER_BLOCKING 0x0 ;  /* 0x0000000000007b1d */ /* 0x000fe20000010000 */
[----:B------:R-:W-:-:S02]  /*1cc0*/  F2FP.BF16.F32.PACK_AB R64, R65, R64 ;  /* 0x000000404140723e */ /* 0x000fc400000010ff */
        /* <DEDUP_REMOVED lines=10> */
[----:B------:R-:W-:Y:S01]  /*1d70*/  F2FP.BF16.F32.PACK_AB R81, R83, R82 ;  /* 0x000000525351723e */ /* 0x000fe200000010ff */
[----:B------:R1:W-:Y:S01]  /*1d80*/  STSM.16.M88.4 [R28], R24 ;  /* 0x000000181c007844 */ /* 0x0003e20000000200 */
[----:B------:R-:W-:-:S02]  /*1d90*/  F2FP.BF16.F32.PACK_AB R82, R85, R84 ;  /* 0x000000545552723e */ /* 0x000fc400000010ff */
[----:B------:R-:W-:Y:S01]  /*1da0*/  F2FP.BF16.F32.PACK_AB R83, R87, R86 ;  /* 0x000000565753723e */ /* 0x000fe200000010ff */
[----:B------:R2:W-:Y:S01]  /*1db0*/  STSM.16.M88.4 [R28+0x20], R32 ;  /* 0x000020201c007844 */ /* 0x0005e20000000200 */
[----:B------:R-:W-:Y:S02]  /*1dc0*/  LOP3.LUT R111, R6, R111, RZ, 0xfc, !PT ;  /* 0x0000006f066f7212 */ /* 0x000fe400078efcff */
[----:B------:R-:W-:Y:S01]  /*1dd0*/  LOP3.LUT R4, R29, 0x78, RZ, 0xc0, !PT ;  /* 0x000000781d047812 */ /* 0x000fe200078ec0ff */
[----:B------:R-:W-:Y:S01]  /*1de0*/  STSM.16.M88.4 [R28+0x40], R40 ;  /* 0x000040281c007844 */ /* 0x000fe20000000200 */
[----:B------:R-:W-:Y:S02]  /*1df0*/  LOP3.LUT R2, R2, 0x78, R29, 0xf8, !PT ;  /* 0x0000007802027812 */ /* 0x000fe400078ef81d */
[----:B------:R-:W-:Y:S01]  /*1e00*/  LOP3.LUT R29, R3, 0x10, RZ, 0xfc, !PT ;  /* 0x00000010031d7812 */ /* 0x000fe200078efcff */
[----:B------:R-:W-:Y:S01]  /*1e10*/  STSM.16.M88.4 [R28+0x60], R48 ;  /* 0x000060301c007844 */ /* 0x000fe20000000200 */
[----:B------:R-:W-:Y:S01]  /*1e20*/  IMAD R4, R111, 0x88, R4 ;  /* 0x000000886f047824 */ /* 0x000fe200078e0204 */
[----:B------:R-:W-:Y:S01]  /*1e30*/  ISETP.GE.AND P0, PT, R2, 0x3000, PT ;  /* 0x000030000200780c */ /* 0x000fe20003f06270 */
[----:B------:R-:W-:Y:S01]  /*1e40*/  IMAD R37, R3, 0x3000, R2 ;  /* 0x0000300003257824 */ /* 0x000fe200078e0202 */
[----:B------:R-:W-:Y:S01]  /*1e50*/  STSM.16.M88.4 [R28+0x80], R56 ;  /* 0x000080381c007844 */ /* 0x000fe20000000200 */
[----:B-1----:R-:W1:Y:S01]  /*1e60*/  LDC.64 R24, c[0x0][0x220] ;  /* 0x00008800ff187b82 */ /* 0x002e620000000a00 */
[----:B------:R-:W-:Y:S01]  /*1e70*/  LEA R36, R4, UR14, 0x1 ;  /* 0x0000000e04247c11 */ /* 0x000fe2000f8e08ff */
[----:B------:R-:W-:Y:S01]  /*1e80*/  VIADD R39, R37, 0x90000 ;  /* 0x0009000025277836 */ /* 0x000fe20000000000 */
[----:B------:R-:W-:Y:S01]  /*1e90*/  STSM.16.M88.4 [R28+0xa0], R64 ;  /* 0x0000a0401c007844 */ /* 0x000fe20000000200 */
[----:B------:R-:W-:Y:S01]  /*1ea0*/  ISETP.LT.AND P1, PT, R3, R0, !P0 ;  /* 0x000000000300720c */ /* 0x000fe20004721270 */
[----:B--2---:R-:W-:Y:S01]  /*1eb0*/  VIADD R35, R37, 0x18000 ;  /* 0x0001800025237836 */ /* 0x004fe20000000000 */
[C---:B------:R-:W-:Y:S01]  /*1ec0*/  LOP3.LUT R27, R3.reuse, 0x8, RZ, 0xfc, !PT ;  /* 0x00000008031b7812 */ /* 0x040fe200078efcff */
[----:B------:R-:W-:Y:S01]  /*1ed0*/  STSM.16.M88.4 [R28+0xc0], R72 ;  /* 0x0000c0481c007844 */ /* 0x000fe20000000200 */
[----:B------:R-:W-:-:S02]  /*1ee0*/  LOP3.LUT R31, R3, 0x18, RZ, 0xfc, !PT ;  /* 0x00000018031f7812 */ /* 0x000fc400078efcff */
[----:B------:R-:W-:Y:S01]  /*1ef0*/  LOP3.LUT R33, R3, 0x20, RZ, 0xfc, !PT ;  /* 0x0000002003217812 */ /* 0x000fe200078efcff */
[----:B------:R2:W-:Y:S01]  /*1f00*/  STSM.16.M88.4 [R28+0xe0], R80 ;  /* 0x0000e0501c007844 */ /* 0x0005e20000000200 */
[----:B------:R-:W-:Y:S01]  /*1f10*/  BAR.SYNC.DEFER_BLOCKING 0x0 ;  /* 0x0000000000007b1d */ /* 0x000fe20000010000 */
[-C--:B------:R-:W-:Y:S02]  /*1f20*/  ISETP.LT.AND P6, PT, R27, R0.reuse, !P0 ;  /* 0x000000001b00720c */ /* 0x080fe400047c1270 */
[-C--:B------:R-:W-:Y:S02]  /*1f30*/  ISETP.LT.AND P5, PT, R29, R0.reuse, !P0 ;  /* 0x000000001d00720c */ /* 0x080fe400047a1270 */
[-C--:B------:R-:W-:Y:S02]  /*1f40*/  ISETP.LT.AND P4, PT, R31, R0.reuse, !P0 ;  /* 0x000000001f00720c */ /* 0x080fe40004781270 */
[----:B------:R-:W-:Y:S01]  /*1f50*/  LOP3.LUT R29, R3, 0x28, RZ, 0xfc, !PT ;  /* 0x00000028031d7812 */ /* 0x000fe200078efcff */
[----:B-1----:R-:W-:Y:S01]  /*1f60*/  IMAD.WIDE R26, R37, 0x2, R24 ;  /* 0x00000002251a7825 */ /* 0x002fe200078e0218 */
[----:B------:R-:W-:-:S02]  /*1f70*/  ISETP.LT.AND P3, PT, R33, R0, !P0 ;  /* 0x000000002100720c */ /* 0x000fc40004761270 */
[C---:B------:R-:W-:Y:S02]  /*1f80*/  LOP3.LUT R31, R3.reuse, 0x30, RZ, 0xfc, !PT ;  /* 0x00000030031f7812 */ /* 0x040fe400078efcff */
[----:B------:R-:W-:Y:S01]  /*1f90*/  LOP3.LUT R33, R3, 0x38, RZ, 0xfc, !PT ;  /* 0x0000003803217812 */ /* 0x000fe200078efcff */
[----:B------:R-:W-:Y:S01]  /*1fa0*/  IMAD.WIDE R2, R35, 0x2, R24 ;  /* 0x0000000223027825 */ /* 0x000fe200078e0218 */
[----:B------:R-:W-:-:S03]  /*1fb0*/  ISETP.LT.AND P2, PT, R29, R0, !P0 ;  /* 0x000000001d00720c */ /* 0x000fc60004741270 */
[C---:B------:R-:W-:Y:S02]  /*1fc0*/  VIADD R29, R37.reuse, 0x30000 ;  /* 0x00030000251d7836 */ /* 0x040fe40000000000 */
[----:B------:R-:W-:Y:S02]  /*1fd0*/  VIADD R35, R37, 0x78000 ;  /* 0x0007800025237836 */ /* 0x000fe40000000000 */
[--C-:B--2---:R-:W-:Y:S01]  /*1fe0*/  IMAD.WIDE R28, R29, 0x2, R24.reuse ;  /* 0x000000021d1c7825 */ /* 0x104fe200078e0218 */
[----:B------:R-:W1:Y:S04]  /*1ff0*/  LDS.128 R44, [R36] ;  /* 0x00000000242c7984 */ /* 0x000e680000000c00 */
[----:B------:R-:W2:Y:S04]  /*2000*/  LDS.128 R52, [R36+0x880] ;  /* 0x0008800024347984 */ /* 0x000ea80000000c00 */
[----:B------:R-:W3:Y:S04]  /*2010*/  LDS.128 R20, [R36+0x1100] ;  /* 0x0011000024147984 */ /* 0x000ee80000000c00 */
[----:B------:R-:W4:Y:S04]  /*2020*/  LDS.128 R16, [R36+0x1980] ;  /* 0x0019800024107984 */ /* 0x000f280000000c00 */
[----:B------:R-:W5:Y:S04]  /*2030*/  LDS.128 R12, [R36+0x2200] ;  /* 0x00220000240c7984 */ /* 0x000f680000000c00 */
[----:B------:R-:W5:Y:S04]  /*2040*/  LDS.128 R8, [R36+0x2a80] ;  /* 0x002a800024087984 */ /* 0x000f680000000c00 */
[----:B------:R-:W5:Y:S04]  /*2050*/  LDS.128 R4, [R36+0x3300] ;  /* 0x0033000024047984 */ /* 0x000f680000000c00 */
[----:B-1----:R1:W-:Y:S01]  /*2060*/  @P1 STG.E.128 desc[UR18][R26.64], R44 ;  /* 0x0000002c1a001986 */ /* 0x0023e2000c101d12 */
[-C--:B------:R-:W-:Y:S01]  /*2070*/  ISETP.LT.AND P1, PT, R31, R0.reuse, !P0 ;  /* 0x000000001f00720c */ /* 0x080fe20004721270 */
[----:B------:R-:W-:Y:S01]  /*2080*/  VIADD R31, R37, 0x48000 ;  /* 0x00048000251f7836 */ /* 0x000fe20000000000 */
[----:B------:R-:W-:Y:S01]  /*2090*/  ISETP.LT.AND P0, PT, R33, R0, !P0 ;  /* 0x000000002100720c */ /* 0x000fe20004701270 */
[----:B------:R-:W-:Y:S01]  /*20a0*/  VIADD R33, R37, 0x60000 ;  /* 0x0006000025217836 */ /* 0x000fe20000000000 */
[----:B--2---:R2:W-:Y:S01]  /*20b0*/  @P6 STG.E.128 desc[UR18][R2.64], R52 ;  /* 0x0000003402006986 */ /* 0x0045e2000c101d12 */
[----:B------:R-:W-:-:S03]  /*20c0*/  IMAD.WIDE R30, R31, 0x2, R24 ;  /* 0x000000021f1e7825 */ /* 0x000fc600078e0218 */
[----:B---3--:R2:W-:Y:S04]  /*20d0*/  @P5 STG.E.128 desc[UR18][R28.64], R20 ;  /* 0x000000141c005986 */ /* 0x0085e8000c101d12 */
[----:B----4-:R2:W-:Y:S01]  /*20e0*/  @P4 STG.E.128 desc[UR18][R30.64], R16 ;  /* 0x000000101e004986 */ /* 0x0105e2000c101d12 */
[----:B-1----:R-:W-:-:S04]  /*20f0*/  IMAD.WIDE R26, R33, 0x2, R24 ;  /* 0x00000002211a7825 */ /* 0x002fc800078e0218 */
[--C-:B------:R-:W-:Y:S01]  /*2100*/  IMAD.WIDE R32, R35, 0x2, R24.reuse ;  /* 0x0000000223207825 */ /* 0x100fe200078e0218 */
[----:B-----5:R2:W-:Y:S03]  /*2110*/  @P3 STG.E.128 desc[UR18][R26.64], R12 ;  /* 0x0000000c1a003986 */ /* 0x0205e6000c101d12 */
[----:B------:R-:W-:Y:S01]  /*2120*/  IMAD.WIDE R34, R39, 0x2, R24 ;  /* 0x0000000227227825 */ /* 0x000fe200078e0218 */
[----:B------:R2:W-:Y:S04]  /*2130*/  @P2 STG.E.128 desc[UR18][R32.64], R8 ;  /* 0x0000000820002986 */ /* 0x0005e8000c101d12 */
[----:B------:R2:W-:Y:S01]  /*2140*/  @P1 STG.E.128 desc[UR18][R34.64], R4 ;  /* 0x0000000422001986 */ /* 0x0005e2000c101d12 */
[----:B------:R-:W-:Y:S05]  /*2150*/  @!P0 EXIT ;  /* 0x000000000000894d */ /* 0x000fea0003800000 */
[----:B--2---:R-:W1:Y:S01]  /*2160*/  LDS.128 R4, [R36+0x3b80] ;  /* 0x003b800024047984 */ /* 0x004e620000000c00 */
[----:B------:R-:W-:-:S04]  /*2170*/  VIADD R37, R37, 0xa8000 ;  /* 0x000a800025257836 */ /* 0x000fc80000000000 */
[----:B------:R-:W-:-:S05]  /*2180*/  IMAD.WIDE R24, R37, 0x2, R24 ;  /* 0x0000000225187825 */ /* 0x000fca00078e0218 */
[----:B-1----:R-:W-:Y:S01]  /*2190*/  STG.E.128 desc[UR18][R24.64], R4 ;  /* 0x0000000418007986 */ /* 0x002fe2000c101d12 */
[----:B------:R-:W-:Y:S05]  /*21a0*/  EXIT ;  /* 0x000000000000794d */ /* 0x000fea0003800000 */
.L_x_1:
[----:B------:R-:W-:-:S00]  /*21b0*/  BRA `(.L_x_1) ;  /* 0xfffffffc00fc7947 */ /* 0x000fc0000383ffff */
[----:B------:R-:W-:-:S00]  /*21c0*/  NOP ;  /* 0x0000000000007918 */ /* 0x000fc00000000000 */
        /* <DEDUP_REMOVED lines=11> */
.L_x_2:


//--------------------- .nv.shared.triton_mm      --------------------------
	.section	.nv.shared.triton_mm,"aw",@nobits
	.sectionflags	@""
	.align	16
	.zero		1024


//--------------------- .nv.constant0.triton_mm   --------------------------
	.section	.nv.constant0.triton_mm,"a",@progbits
	.sectionflags	@""
	.align	4
.nv.constant0.triton_mm:
	.zero		560
